//
// Generated by NVIDIA NVVM Compiler
//
// Compiler Build ID: CL-36424714
// Cuda compilation tools, release 13.0, V13.0.88
// Based on NVVM 20.0.0
//

.version 9.0
.target sm_100
.address_size 64

	// .globl	reduce_sub
// _ZZ10reduce_subE6s_data has been demoted
// _ZZ11reduce_sub8E6s_data has been demoted
// _ZZ12reduce_sub16E6s_data has been demoted
// _ZZ12reduce_sub32E6s_data has been demoted

.visible .entry reduce_sub(
	.param .u64 .ptr .align 1 reduce_sub_param_0,
	.param .u64 .ptr .align 1 reduce_sub_param_1,
	.param .u32 reduce_sub_param_2
)
{
	.reg .pred 	%p<7>;
	.reg .b32 	%r<80>;
	.reg .b64 	%rd<9>;
	// demoted variable
	.shared .align 4 .b8 _ZZ10reduce_subE6s_data[1024];
	ld.param.u64 	%rd2, [reduce_sub_param_0];
	ld.param.u64 	%rd3, [reduce_sub_param_1];
	ld.param.u32 	%r29, [reduce_sub_param_2];
	mov.u32 	%r30, %ctaid.x;
	mov.u32 	%r1, %ntid.x;
	mov.u32 	%r2, %tid.x;
	mad.lo.s32 	%r3, %r30, %r1, %r2;
	setp.ge.s32 	%p1, %r3, %r29;
	@%p1 bra 	$L__BB0_2;
	cvta.to.global.u64 	%rd4, %rd2;
	mul.wide.s32 	%rd5, %r3, 4;
	add.s64 	%rd6, %rd4, %rd5;
	ld.global.u32 	%r31, [%rd6];
	shl.b32 	%r32, %r2, 2;
	mov.u32 	%r33, _ZZ10reduce_subE6s_data;
	add.s32 	%r34, %r33, %r32;
	st.shared.u32 	[%r34], %r31;
$L__BB0_2:
	setp.ge.s32 	%p2, %r3, %r29;
	bar.sync 	0;
	@%p2 bra 	$L__BB0_11;
	cvta.to.global.u64 	%rd7, %rd3;
	mul.wide.s32 	%rd8, %r3, 4;
	add.s64 	%rd1, %rd7, %rd8;
	ld.global.u32 	%r79, [%rd1];
	add.s32 	%r37, %r1, -1;
	shr.u32 	%r38, %r37, 5;
	add.s32 	%r5, %r38, 1;
	and.b32  	%r6, %r5, 3;
	setp.lt.u32 	%p3, %r1, 97;
	mov.b32 	%r74, 0;
	@%p3 bra 	$L__BB0_7;
	and.b32  	%r40, %r5, 268435452;
	neg.s32 	%r69, %r40;
	mov.b32 	%r71, 64;
	mov.u32 	%r70, %r2;
$L__BB0_5:
	.pragma "nounroll";
	rem.u32 	%r41, %r70, %r1;
	shl.b32 	%r42, %r41, 2;
	mov.u32 	%r43, _ZZ10reduce_subE6s_data;
	add.s32 	%r44, %r43, %r42;
	ld.shared.u32 	%r45, [%r44];
	add.s32 	%r46, %r70, 32;
	rem.u32 	%r47, %r46, %r1;
	shl.b32 	%r48, %r47, 2;
	add.s32 	%r49, %r43, %r48;
	ld.shared.u32 	%r50, [%r49];
	add.s32 	%r51, %r45, %r50;
	add.s32 	%r52, %r70, 64;
	rem.u32 	%r53, %r52, %r1;
	shl.b32 	%r54, %r53, 2;
	add.s32 	%r55, %r43, %r54;
	ld.shared.u32 	%r56, [%r55];
	add.s32 	%r57, %r51, %r56;
	add.s32 	%r58, %r70, 96;
	rem.u32 	%r59, %r58, %r1;
	shl.b32 	%r60, %r59, 2;
	add.s32 	%r61, %r43, %r60;
	ld.shared.u32 	%r62, [%r61];
	add.s32 	%r63, %r57, %r62;
	sub.s32 	%r79, %r79, %r63;
	add.s32 	%r71, %r71, 128;
	add.s32 	%r70, %r70, 128;
	add.s32 	%r69, %r69, 4;
	setp.ne.s32 	%p4, %r69, 0;
	@%p4 bra 	$L__BB0_5;
	add.s32 	%r74, %r71, -64;
$L__BB0_7:
	setp.eq.s32 	%p5, %r6, 0;
	@%p5 bra 	$L__BB0_10;
	add.s32 	%r77, %r2, %r74;
	neg.s32 	%r76, %r6;
$L__BB0_9:
	.pragma "nounroll";
	rem.u32 	%r64, %r77, %r1;
	shl.b32 	%r65, %r64, 2;
	mov.u32 	%r66, _ZZ10reduce_subE6s_data;
	add.s32 	%r67, %r66, %r65;
	ld.shared.u32 	%r68, [%r67];
	sub.s32 	%r79, %r79, %r68;
	add.s32 	%r77, %r77, 32;
	add.s32 	%r76, %r76, 1;
	setp.ne.s32 	%p6, %r76, 0;
	@%p6 bra 	$L__BB0_9;
$L__BB0_10:
	st.global.u32 	[%rd1], %r79;
$L__BB0_11:
	ret;

}
	// .globl	reduce_sub8
.visible .entry reduce_sub8(
	.param .u64 .ptr .align 1 reduce_sub8_param_0,
	.param .u64 .ptr .align 1 reduce_sub8_param_1,
	.param .u32 reduce_sub8_param_2
)
{
	.reg .pred 	%p<7>;
	.reg .b32 	%r<104>;
	.reg .b64 	%rd<9>;
	// demoted variable
	.shared .align 4 .b8 _ZZ11reduce_sub8E6s_data[1024];
	ld.param.u64 	%rd2, [reduce_sub8_param_0];
	ld.param.u64 	%rd3, [reduce_sub8_param_1];
	ld.param.u32 	%r29, [reduce_sub8_param_2];
	mov.u32 	%r30, %ctaid.x;
	mov.u32 	%r1, %ntid.x;
	mov.u32 	%r2, %tid.x;
	mad.lo.s32 	%r3, %r30, %r1, %r2;
	setp.ge.s32 	%p1, %r3, %r29;
	@%p1 bra 	$L__BB1_2;
	cvta.to.global.u64 	%rd4, %rd2;
	mul.wide.s32 	%rd5, %r3, 4;
	add.s64 	%rd6, %rd4, %rd5;
	ld.global.u32 	%r31, [%rd6];
	shl.b32 	%r32, %r2, 2;
	mov.u32 	%r33, _ZZ11reduce_sub8E6s_data;
	add.s32 	%r34, %r33, %r32;
	st.shared.u32 	[%r34], %r31;
$L__BB1_2:
	setp.ge.s32 	%p2, %r3, %r29;
	bar.sync 	0;
	@%p2 bra 	$L__BB1_11;
	cvta.to.global.u64 	%rd7, %rd3;
	mul.wide.s32 	%rd8, %r3, 4;
	add.s64 	%rd1, %rd7, %rd8;
	ld.global.u32 	%r103, [%rd1];
	add.s32 	%r37, %r1, -1;
	shr.u32 	%r38, %r37, 5;
	add.s32 	%r5, %r38, 1;
	and.b32  	%r6, %r5, 7;
	setp.lt.u32 	%p3, %r1, 225;
	mov.b32 	%r98, 0;
	@%p3 bra 	$L__BB1_7;
	and.b32  	%r40, %r5, 268435448;
	neg.s32 	%r93, %r40;
	mov.b32 	%r95, 128;
	mov.u32 	%r94, %r2;
$L__BB1_5:
	.pragma "nounroll";
	rem.u32 	%r41, %r94, %r1;
	shl.b32 	%r42, %r41, 2;
	mov.u32 	%r43, _ZZ11reduce_sub8E6s_data;
	add.s32 	%r44, %r43, %r42;
	ld.shared.u32 	%r45, [%r44];
	add.s32 	%r46, %r94, 32;
	rem.u32 	%r47, %r46, %r1;
	shl.b32 	%r48, %r47, 2;
	add.s32 	%r49, %r43, %r48;
	ld.shared.u32 	%r50, [%r49];
	add.s32 	%r51, %r45, %r50;
	add.s32 	%r52, %r94, 64;
	rem.u32 	%r53, %r52, %r1;
	shl.b32 	%r54, %r53, 2;
	add.s32 	%r55, %r43, %r54;
	ld.shared.u32 	%r56, [%r55];
	add.s32 	%r57, %r51, %r56;
	add.s32 	%r58, %r94, 96;
	rem.u32 	%r59, %r58, %r1;
	shl.b32 	%r60, %r59, 2;
	add.s32 	%r61, %r43, %r60;
	ld.shared.u32 	%r62, [%r61];
	add.s32 	%r63, %r57, %r62;
	add.s32 	%r64, %r94, 128;
	rem.u32 	%r65, %r64, %r1;
	shl.b32 	%r66, %r65, 2;
	add.s32 	%r67, %r43, %r66;
	ld.shared.u32 	%r68, [%r67];
	add.s32 	%r69, %r63, %r68;
	add.s32 	%r70, %r94, 160;
	rem.u32 	%r71, %r70, %r1;
	shl.b32 	%r72, %r71, 2;
	add.s32 	%r73, %r43, %r72;
	ld.shared.u32 	%r74, [%r73];
	add.s32 	%r75, %r69, %r74;
	add.s32 	%r76, %r94, 192;
	rem.u32 	%r77, %r76, %r1;
	shl.b32 	%r78, %r77, 2;
	add.s32 	%r79, %r43, %r78;
	ld.shared.u32 	%r80, [%r79];
	add.s32 	%r81, %r75, %r80;
	add.s32 	%r82, %r94, 224;
	rem.u32 	%r83, %r82, %r1;
	shl.b32 	%r84, %r83, 2;
	add.s32 	%r85, %r43, %r84;
	ld.shared.u32 	%r86, [%r85];
	add.s32 	%r87, %r81, %r86;
	sub.s32 	%r103, %r103, %r87;
	add.s32 	%r95, %r95, 256;
	add.s32 	%r94, %r94, 256;
	add.s32 	%r93, %r93, 8;
	setp.ne.s32 	%p4, %r93, 0;
	@%p4 bra 	$L__BB1_5;
	add.s32 	%r98, %r95, -128;
$L__BB1_7:
	setp.eq.s32 	%p5, %r6, 0;
	@%p5 bra 	$L__BB1_10;
	add.s32 	%r101, %r2, %r98;
	neg.s32 	%r100, %r6;
$L__BB1_9:
	.pragma "nounroll";
	rem.u32 	%r88, %r101, %r1;
	shl.b32 	%r89, %r88, 2;
	mov.u32 	%r90, _ZZ11reduce_sub8E6s_data;
	add.s32 	%r91, %r90, %r89;
	ld.shared.u32 	%r92, [%r91];
	sub.s32 	%r103, %r103, %r92;
	add.s32 	%r101, %r101, 32;
	add.s32 	%r100, %r100, 1;
	setp.ne.s32 	%p6, %r100, 0;
	@%p6 bra 	$L__BB1_9;
$L__BB1_10:
	st.global.u32 	[%rd1], %r103;
$L__BB1_11:
	ret;

}
	// .globl	reduce_sub16
.visible .entry reduce_sub16(
	.param .u64 .ptr .align 1 reduce_sub16_param_0,
	.param .u64 .ptr .align 1 reduce_sub16_param_1,
	.param .u32 reduce_sub16_param_2
)
{
	.reg .pred 	%p<7>;
	.reg .b32 	%r<152>;
	.reg .b64 	%rd<9>;
	// demoted variable
	.shared .align 4 .b8 _ZZ12reduce_sub16E6s_data[1024];
	ld.param.u64 	%rd2, [reduce_sub16_param_0];
	ld.param.u64 	%rd3, [reduce_sub16_param_1];
	ld.param.u32 	%r29, [reduce_sub16_param_2];
	mov.u32 	%r30, %ctaid.x;
	mov.u32 	%r1, %ntid.x;
	mov.u32 	%r2, %tid.x;
	mad.lo.s32 	%r3, %r30, %r1, %r2;
	setp.ge.s32 	%p1, %r3, %r29;
	@%p1 bra 	$L__BB2_2;
	cvta.to.global.u64 	%rd4, %rd2;
	mul.wide.s32 	%rd5, %r3, 4;
	add.s64 	%rd6, %rd4, %rd5;
	ld.global.u32 	%r31, [%rd6];
	shl.b32 	%r32, %r2, 2;
	mov.u32 	%r33, _ZZ12reduce_sub16E6s_data;
	add.s32 	%r34, %r33, %r32;
	st.shared.u32 	[%r34], %r31;
$L__BB2_2:
	setp.ge.s32 	%p2, %r3, %r29;
	bar.sync 	0;
	@%p2 bra 	$L__BB2_11;
	cvta.to.global.u64 	%rd7, %rd3;
	mul.wide.s32 	%rd8, %r3, 4;
	add.s64 	%rd1, %rd7, %rd8;
	ld.global.u32 	%r151, [%rd1];
	add.s32 	%r37, %r1, -1;
	shr.u32 	%r38, %r37, 5;
	add.s32 	%r5, %r38, 1;
	and.b32  	%r6, %r5, 15;
	setp.lt.u32 	%p3, %r1, 481;
	mov.b32 	%r146, 0;
	@%p3 bra 	$L__BB2_7;
	and.b32  	%r40, %r5, 268435440;
	neg.s32 	%r141, %r40;
	mov.b32 	%r143, 256;
	mov.u32 	%r142, %r2;
$L__BB2_5:
	.pragma "nounroll";
	rem.u32 	%r41, %r142, %r1;
	shl.b32 	%r42, %r41, 2;
	mov.u32 	%r43, _ZZ12reduce_sub16E6s_data;
	add.s32 	%r44, %r43, %r42;
	ld.shared.u32 	%r45, [%r44];
	add.s32 	%r46, %r142, 32;
	rem.u32 	%r47, %r46, %r1;
	shl.b32 	%r48, %r47, 2;
	add.s32 	%r49, %r43, %r48;
	ld.shared.u32 	%r50, [%r49];
	add.s32 	%r51, %r45, %r50;
	add.s32 	%r52, %r142, 64;
	rem.u32 	%r53, %r52, %r1;
	shl.b32 	%r54, %r53, 2;
	add.s32 	%r55, %r43, %r54;
	ld.shared.u32 	%r56, [%r55];
	add.s32 	%r57, %r51, %r56;
	add.s32 	%r58, %r142, 96;
	rem.u32 	%r59, %r58, %r1;
	shl.b32 	%r60, %r59, 2;
	add.s32 	%r61, %r43, %r60;
	ld.shared.u32 	%r62, [%r61];
	add.s32 	%r63, %r57, %r62;
	add.s32 	%r64, %r142, 128;
	rem.u32 	%r65, %r64, %r1;
	shl.b32 	%r66, %r65, 2;
	add.s32 	%r67, %r43, %r66;
	ld.shared.u32 	%r68, [%r67];
	add.s32 	%r69, %r63, %r68;
	add.s32 	%r70, %r142, 160;
	rem.u32 	%r71, %r70, %r1;
	shl.b32 	%r72, %r71, 2;
	add.s32 	%r73, %r43, %r72;
	ld.shared.u32 	%r74, [%r73];
	add.s32 	%r75, %r69, %r74;
	add.s32 	%r76, %r142, 192;
	rem.u32 	%r77, %r76, %r1;
	shl.b32 	%r78, %r77, 2;
	add.s32 	%r79, %r43, %r78;
	ld.shared.u32 	%r80, [%r79];
	add.s32 	%r81, %r75, %r80;
	add.s32 	%r82, %r142, 224;
	rem.u32 	%r83, %r82, %r1;
	shl.b32 	%r84, %r83, 2;
	add.s32 	%r85, %r43, %r84;
	ld.shared.u32 	%r86, [%r85];
	add.s32 	%r87, %r81, %r86;
	add.s32 	%r88, %r142, 256;
	rem.u32 	%r89, %r88, %r1;
	shl.b32 	%r90, %r89, 2;
	add.s32 	%r91, %r43, %r90;
	ld.shared.u32 	%r92, [%r91];
	add.s32 	%r93, %r87, %r92;
	add.s32 	%r94, %r142, 288;
	rem.u32 	%r95, %r94, %r1;
	shl.b32 	%r96, %r95, 2;
	add.s32 	%r97, %r43, %r96;
	ld.shared.u32 	%r98, [%r97];
	add.s32 	%r99, %r93, %r98;
	add.s32 	%r100, %r142, 320;
	rem.u32 	%r101, %r100, %r1;
	shl.b32 	%r102, %r101, 2;
	add.s32 	%r103, %r43, %r102;
	ld.shared.u32 	%r104, [%r103];
	add.s32 	%r105, %r99, %r104;
	add.s32 	%r106, %r142, 352;
	rem.u32 	%r107, %r106, %r1;
	shl.b32 	%r108, %r107, 2;
	add.s32 	%r109, %r43, %r108;
	ld.shared.u32 	%r110, [%r109];
	add.s32 	%r111, %r105, %r110;
	add.s32 	%r112, %r142, 384;
	rem.u32 	%r113, %r112, %r1;
	shl.b32 	%r114, %r113, 2;
	add.s32 	%r115, %r43, %r114;
	ld.shared.u32 	%r116, [%r115];
	add.s32 	%r117, %r111, %r116;
	add.s32 	%r118, %r142, 416;
	rem.u32 	%r119, %r118, %r1;
	shl.b32 	%r120, %r119, 2;
	add.s32 	%r121, %r43, %r120;
	ld.shared.u32 	%r122, [%r121];
	add.s32 	%r123, %r117, %r122;
	add.s32 	%r124, %r142, 448;
	rem.u32 	%r125, %r124, %r1;
	shl.b32 	%r126, %r125, 2;
	add.s32 	%r127, %r43, %r126;
	ld.shared.u32 	%r128, [%r127];
	add.s32 	%r129, %r123, %r128;
	add.s32 	%r130, %r142, 480;
	rem.u32 	%r131, %r130, %r1;
	shl.b32 	%r132, %r131, 2;
	add.s32 	%r133, %r43, %r132;
	ld.shared.u32 	%r134, [%r133];
	add.s32 	%r135, %r129, %r134;
	sub.s32 	%r151, %r151, %r135;
	add.s32 	%r143, %r143, 512;
	add.s32 	%r142, %r142, 512;
	add.s32 	%r141, %r141, 16;
	setp.ne.s32 	%p4, %r141, 0;
	@%p4 bra 	$L__BB2_5;
	add.s32 	%r146, %r143, -256;
$L__BB2_7:
	setp.eq.s32 	%p5, %r6, 0;
	@%p5 bra 	$L__BB2_10;
	add.s32 	%r149, %r2, %r146;
	neg.s32 	%r148, %r6;
$L__BB2_9:
	.pragma "nounroll";
	rem.u32 	%r136, %r149, %r1;
	shl.b32 	%r137, %r136, 2;
	mov.u32 	%r138, _ZZ12reduce_sub16E6s_data;
	add.s32 	%r139, %r138, %r137;
	ld.shared.u32 	%r140, [%r139];
	sub.s32 	%r151, %r151, %r140;
	add.s32 	%r149, %r149, 32;
	add.s32 	%r148, %r148, 1;
	setp.ne.s32 	%p6, %r148, 0;
	@%p6 bra 	$L__BB2_9;
$L__BB2_10:
	st.global.u32 	[%rd1], %r151;
$L__BB2_11:
	ret;

}
	// .globl	reduce_sub32
.visible .entry reduce_sub32(
	.param .u64 .ptr .align 1 reduce_sub32_param_0,
	.param .u64 .ptr .align 1 reduce_sub32_param_1,
	.param .u32 reduce_sub32_param_2
)
{
	.reg .pred 	%p<37>;
	.reg .b16 	%rs<5>;
	.reg .b32 	%r<272>;
	.reg .b64 	%rd<14>;
	// demoted variable
	.shared .align 4 .b8 _ZZ12reduce_sub32E6s_data[1024];
	ld.param.u64 	%rd1, [reduce_sub32_param_0];
	ld.param.u32 	%r20, [reduce_sub32_param_2];
	mov.u32 	%r21, %ctaid.x;
	mov.u32 	%r1, %ntid.x;
	mov.u32 	%r2, %tid.x;
	mad.lo.s32 	%r3, %r21, %r1, %r2;
	setp.ge.s32 	%p1, %r3, %r20;
	@%p1 bra 	$L__BB3_2;
	cvta.to.global.u64 	%rd3, %rd1;
	mul.wide.s32 	%rd4, %r3, 4;
	add.s64 	%rd5, %rd3, %rd4;
	ld.global.u32 	%r22, [%rd5];
	shl.b32 	%r23, %r2, 2;
	mov.u32 	%r24, _ZZ12reduce_sub32E6s_data;
	add.s32 	%r25, %r24, %r23;
	st.shared.u32 	[%r25], %r22;
$L__BB3_2:
	setp.ge.s32 	%p2, %r3, %r20;
	bar.sync 	0;
	@%p2 bra 	$L__BB3_9;
	ld.param.u64 	%rd12, [reduce_sub32_param_1];
	cvta.to.global.u64 	%rd6, %rd12;
	mul.wide.s32 	%rd7, %r3, 4;
	add.s64 	%rd8, %rd6, %rd7;
	ld.global.u32 	%r271, [%rd8];
	setp.lt.u32 	%p3, %r1, 993;
	mov.b32 	%r266, 0;
	@%p3 bra 	$L__BB3_5;
	mov.u32 	%r29, %tid.x;
	add.s32 	%r30, %r29, 960;
	add.s32 	%r31, %r29, 928;
	add.s32 	%r32, %r29, 896;
	add.s32 	%r33, %r29, 864;
	add.s32 	%r34, %r29, 832;
	add.s32 	%r35, %r29, 800;
	add.s32 	%r36, %r29, 768;
	add.s32 	%r37, %r29, 736;
	add.s32 	%r38, %r29, 704;
	add.s32 	%r39, %r29, 672;
	add.s32 	%r40, %r29, 640;
	add.s32 	%r41, %r29, 608;
	add.s32 	%r42, %r29, 576;
	add.s32 	%r43, %r29, 544;
	add.s32 	%r44, %r29, 512;
	add.s32 	%r45, %r29, 480;
	add.s32 	%r46, %r29, 448;
	add.s32 	%r47, %r29, 416;
	add.s32 	%r48, %r29, 384;
	add.s32 	%r49, %r29, 352;
	add.s32 	%r50, %r29, 320;
	add.s32 	%r51, %r29, 288;
	add.s32 	%r52, %r29, 256;
	add.s32 	%r53, %r29, 224;
	add.s32 	%r54, %r29, 192;
	add.s32 	%r55, %r29, 160;
	add.s32 	%r56, %r29, 128;
	add.s32 	%r57, %r29, 96;
	add.s32 	%r58, %r29, 64;
	add.s32 	%r59, %r29, 32;
	mov.u32 	%r60, %ntid.x;
	setp.lt.u32 	%p4, %r29, %r60;
	selp.b32 	%r61, 0, %r60, %p4;
	sub.s32 	%r62, %r29, %r61;
	shl.b32 	%r63, %r62, 2;
	mov.u32 	%r64, _ZZ12reduce_sub32E6s_data;
	add.s32 	%r65, %r64, %r63;
	ld.shared.u32 	%r66, [%r65];
	setp.lt.u32 	%p5, %r59, %r60;
	selp.b32 	%r67, 0, %r60, %p5;
	sub.s32 	%r68, %r29, %r67;
	shl.b32 	%r69, %r68, 2;
	add.s32 	%r70, %r64, %r69;
	ld.shared.u32 	%r71, [%r70+128];
	add.s32 	%r72, %r66, %r71;
	setp.lt.u32 	%p6, %r58, %r60;
	selp.b32 	%r73, 0, %r60, %p6;
	sub.s32 	%r74, %r29, %r73;
	shl.b32 	%r75, %r74, 2;
	add.s32 	%r76, %r64, %r75;
	ld.shared.u32 	%r77, [%r76+256];
	add.s32 	%r78, %r72, %r77;
	setp.lt.u32 	%p7, %r57, %r60;
	selp.b32 	%r79, 0, %r60, %p7;
	sub.s32 	%r80, %r29, %r79;
	shl.b32 	%r81, %r80, 2;
	add.s32 	%r82, %r64, %r81;
	ld.shared.u32 	%r83, [%r82+384];
	add.s32 	%r84, %r78, %r83;
	setp.lt.u32 	%p8, %r56, %r60;
	selp.b32 	%r85, 0, %r60, %p8;
	sub.s32 	%r86, %r29, %r85;
	shl.b32 	%r87, %r86, 2;
	add.s32 	%r88, %r64, %r87;
	ld.shared.u32 	%r89, [%r88+512];
	add.s32 	%r90, %r84, %r89;
	setp.lt.u32 	%p9, %r55, %r60;
	selp.b32 	%r91, 0, %r60, %p9;
	sub.s32 	%r92, %r29, %r91;
	shl.b32 	%r93, %r92, 2;
	add.s32 	%r94, %r64, %r93;
	ld.shared.u32 	%r95, [%r94+640];
	add.s32 	%r96, %r90, %r95;
	setp.lt.u32 	%p10, %r54, %r60;
	selp.b32 	%r97, 0, %r60, %p10;
	sub.s32 	%r98, %r29, %r97;
	shl.b32 	%r99, %r98, 2;
	add.s32 	%r100, %r64, %r99;
	ld.shared.u32 	%r101, [%r100+768];
	add.s32 	%r102, %r96, %r101;
	setp.lt.u32 	%p11, %r53, %r60;
	selp.b32 	%r103, 0, %r60, %p11;
	sub.s32 	%r104, %r29, %r103;
	shl.b32 	%r105, %r104, 2;
	add.s32 	%r106, %r64, %r105;
	ld.shared.u32 	%r107, [%r106+896];
	add.s32 	%r108, %r102, %r107;
	setp.lt.u32 	%p12, %r52, %r60;
	selp.b32 	%r109, 0, %r60, %p12;
	sub.s32 	%r110, %r29, %r109;
	shl.b32 	%r111, %r110, 2;
	add.s32 	%r112, %r64, %r111;
	ld.shared.u32 	%r113, [%r112+1024];
	add.s32 	%r114, %r108, %r113;
	setp.lt.u32 	%p13, %r51, %r60;
	selp.b32 	%r115, 0, %r60, %p13;
	sub.s32 	%r116, %r29, %r115;
	shl.b32 	%r117, %r116, 2;
	add.s32 	%r118, %r64, %r117;
	ld.shared.u32 	%r119, [%r118+1152];
	add.s32 	%r120, %r114, %r119;
	setp.lt.u32 	%p14, %r50, %r60;
	selp.b32 	%r121, 0, %r60, %p14;
	sub.s32 	%r122, %r29, %r121;
	shl.b32 	%r123, %r122, 2;
	add.s32 	%r124, %r64, %r123;
	ld.shared.u32 	%r125, [%r124+1280];
	add.s32 	%r126, %r120, %r125;
	setp.lt.u32 	%p15, %r49, %r60;
	selp.b32 	%r127, 0, %r60, %p15;
	sub.s32 	%r128, %r29, %r127;
	shl.b32 	%r129, %r128, 2;
	add.s32 	%r130, %r64, %r129;
	ld.shared.u32 	%r131, [%r130+1408];
	add.s32 	%r132, %r126, %r131;
	setp.lt.u32 	%p16, %r48, %r60;
	selp.b32 	%r133, 0, %r60, %p16;
	sub.s32 	%r134, %r29, %r133;
	shl.b32 	%r135, %r134, 2;
	add.s32 	%r136, %r64, %r135;
	ld.shared.u32 	%r137, [%r136+1536];
	add.s32 	%r138, %r132, %r137;
	setp.lt.u32 	%p17, %r47, %r60;
	selp.b32 	%r139, 0, %r60, %p17;
	sub.s32 	%r140, %r29, %r139;
	shl.b32 	%r141, %r140, 2;
	add.s32 	%r142, %r64, %r141;
	ld.shared.u32 	%r143, [%r142+1664];
	add.s32 	%r144, %r138, %r143;
	setp.lt.u32 	%p18, %r46, %r60;
	selp.b32 	%r145, 0, %r60, %p18;
	sub.s32 	%r146, %r29, %r145;
	shl.b32 	%r147, %r146, 2;
	add.s32 	%r148, %r64, %r147;
	ld.shared.u32 	%r149, [%r148+1792];
	add.s32 	%r150, %r144, %r149;
	setp.lt.u32 	%p19, %r45, %r60;
	selp.b32 	%r151, 0, %r60, %p19;
	sub.s32 	%r152, %r29, %r151;
	shl.b32 	%r153, %r152, 2;
	add.s32 	%r154, %r64, %r153;
	ld.shared.u32 	%r155, [%r154+1920];
	add.s32 	%r156, %r150, %r155;
	setp.lt.u32 	%p20, %r44, %r60;
	selp.b32 	%r157, 0, %r60, %p20;
	sub.s32 	%r158, %r29, %r157;
	shl.b32 	%r159, %r158, 2;
	add.s32 	%r160, %r64, %r159;
	ld.shared.u32 	%r161, [%r160+2048];
	add.s32 	%r162, %r156, %r161;
	setp.lt.u32 	%p21, %r43, %r60;
	selp.b32 	%r163, 0, %r60, %p21;
	sub.s32 	%r164, %r29, %r163;
	shl.b32 	%r165, %r164, 2;
	add.s32 	%r166, %r64, %r165;
	ld.shared.u32 	%r167, [%r166+2176];
	add.s32 	%r168, %r162, %r167;
	setp.lt.u32 	%p22, %r42, %r60;
	selp.b32 	%r169, 0, %r60, %p22;
	sub.s32 	%r170, %r29, %r169;
	shl.b32 	%r171, %r170, 2;
	add.s32 	%r172, %r64, %r171;
	ld.shared.u32 	%r173, [%r172+2304];
	add.s32 	%r174, %r168, %r173;
	setp.lt.u32 	%p23, %r41, %r60;
	selp.b32 	%r175, 0, %r60, %p23;
	sub.s32 	%r176, %r29, %r175;
	shl.b32 	%r177, %r176, 2;
	add.s32 	%r178, %r64, %r177;
	ld.shared.u32 	%r179, [%r178+2432];
	add.s32 	%r180, %r174, %r179;
	setp.lt.u32 	%p24, %r40, %r60;
	selp.b32 	%r181, 0, %r60, %p24;
	sub.s32 	%r182, %r29, %r181;
	shl.b32 	%r183, %r182, 2;
	add.s32 	%r184, %r64, %r183;
	ld.shared.u32 	%r185, [%r184+2560];
	add.s32 	%r186, %r180, %r185;
	setp.lt.u32 	%p25, %r39, %r60;
	selp.b32 	%r187, 0, %r60, %p25;
	sub.s32 	%r188, %r29, %r187;
	shl.b32 	%r189, %r188, 2;
	add.s32 	%r190, %r64, %r189;
	ld.shared.u32 	%r191, [%r190+2688];
	add.s32 	%r192, %r186, %r191;
	setp.lt.u32 	%p26, %r38, %r60;
	selp.b32 	%r193, 0, %r60, %p26;
	sub.s32 	%r194, %r29, %r193;
	shl.b32 	%r195, %r194, 2;
	add.s32 	%r196, %r64, %r195;
	ld.shared.u32 	%r197, [%r196+2816];
	add.s32 	%r198, %r192, %r197;
	setp.lt.u32 	%p27, %r37, %r60;
	selp.b32 	%r199, 0, %r60, %p27;
	sub.s32 	%r200, %r29, %r199;
	shl.b32 	%r201, %r200, 2;
	add.s32 	%r202, %r64, %r201;
	ld.shared.u32 	%r203, [%r202+2944];
	add.s32 	%r204, %r198, %r203;
	setp.lt.u32 	%p28, %r36, %r60;
	selp.b32 	%r205, 0, %r60, %p28;
	sub.s32 	%r206, %r29, %r205;
	shl.b32 	%r207, %r206, 2;
	add.s32 	%r208, %r64, %r207;
	ld.shared.u32 	%r209, [%r208+3072];
	add.s32 	%r210, %r204, %r209;
	setp.lt.u32 	%p29, %r35, %r60;
	selp.b32 	%r211, 0, %r60, %p29;
	sub.s32 	%r212, %r29, %r211;
	shl.b32 	%r213, %r212, 2;
	add.s32 	%r214, %r64, %r213;
	ld.shared.u32 	%r215, [%r214+3200];
	add.s32 	%r216, %r210, %r215;
	setp.lt.u32 	%p30, %r34, %r60;
	selp.b32 	%r217, 0, %r60, %p30;
	sub.s32 	%r218, %r29, %r217;
	shl.b32 	%r219, %r218, 2;
	add.s32 	%r220, %r64, %r219;
	ld.shared.u32 	%r221, [%r220+3328];
	add.s32 	%r222, %r216, %r221;
	setp.lt.u32 	%p31, %r33, %r60;
	selp.b32 	%r223, 0, %r60, %p31;
	sub.s32 	%r224, %r29, %r223;
	shl.b32 	%r225, %r224, 2;
	add.s32 	%r226, %r64, %r225;
	ld.shared.u32 	%r227, [%r226+3456];
	add.s32 	%r228, %r222, %r227;
	setp.lt.u32 	%p32, %r32, %r60;
	selp.b32 	%r229, 0, %r60, %p32;
	sub.s32 	%r230, %r29, %r229;
	shl.b32 	%r231, %r230, 2;
	add.s32 	%r232, %r64, %r231;
	ld.shared.u32 	%r233, [%r232+3584];
	add.s32 	%r234, %r228, %r233;
	setp.lt.u32 	%p33, %r31, %r60;
	selp.b32 	%r235, 0, %r60, %p33;
	sub.s32 	%r236, %r29, %r235;
	shl.b32 	%r237, %r236, 2;
	add.s32 	%r238, %r64, %r237;
	ld.shared.u32 	%r239, [%r238+3712];
	add.s32 	%r240, %r234, %r239;
	setp.lt.u32 	%p34, %r30, %r60;
	selp.b32 	%r241, 0, %r60, %p34;
	sub.s32 	%r242, %r29, %r241;
	shl.b32 	%r243, %r242, 2;
	add.s32 	%r244, %r64, %r243;
	ld.shared.u32 	%r245, [%r244+3840];
	add.s32 	%r246, %r240, %r245;
	cvt.u16.u32 	%rs1, %r29;
	add.s16 	%rs2, %rs1, 992;
	cvt.u16.u32 	%rs3, %r60;
	rem.u16 	%rs4, %rs2, %rs3;
	mul.wide.u16 	%r247, %rs4, 4;
	add.s32 	%r248, %r64, %r247;
	ld.shared.u32 	%r249, [%r248];
	add.s32 	%r250, %r246, %r249;
	sub.s32 	%r271, %r271, %r250;
	mov.b32 	%r266, 1024;
$L__BB3_5:
	mov.u32 	%r9, %ntid.x;
	add.s32 	%r10, %r9, 1023;
	and.b32  	%r251, %r10, 992;
	setp.eq.s32 	%p35, %r251, 992;
	@%p35 bra 	$L__BB3_8;
	mov.u32 	%r252, %tid.x;
	add.s32 	%r269, %r252, %r266;
	shr.u32 	%r253, %r10, 5;
	add.s32 	%r254, %r253, 1;
	and.b32  	%r255, %r254, 31;
	neg.s32 	%r268, %r255;
$L__BB3_7:
	.pragma "nounroll";
	rem.u32 	%r256, %r269, %r9;
	shl.b32 	%r257, %r256, 2;
	mov.u32 	%r258, _ZZ12reduce_sub32E6s_data;
	add.s32 	%r259, %r258, %r257;
	ld.shared.u32 	%r260, [%r259];
	sub.s32 	%r271, %r271, %r260;
	add.s32 	%r269, %r269, 32;
	add.s32 	%r268, %r268, 1;
	setp.ne.s32 	%p36, %r268, 0;
	@%p36 bra 	$L__BB3_7;
$L__BB3_8:
	ld.param.u64 	%rd13, [reduce_sub32_param_1];
	cvta.to.global.u64 	%rd9, %rd13;
	mov.u32 	%r261, %ctaid.x;
	mov.u32 	%r263, %tid.x;
	mad.lo.s32 	%r264, %r261, %r9, %r263;
	mul.wide.s32 	%rd10, %r264, 4;
	add.s64 	%rd11, %rd9, %rd10;
	st.global.u32 	[%rd11], %r271;
$L__BB3_9:
	ret;

}


// ===== COMPILED SASS (sm_100) =====

	.target	sm_100

	.elftype	@"ET_EXEC"


//--------------------- .note.nv.tkinfo           --------------------------
	.section	.note.nv.tkinfo,"",@"SHT_NOTE"
	.sectionflags	@"SHF_NOTE_NV_TKINFO"
	.tkinfo
        /*0018*/ 	.word	0x00000002
        /*0030*/ 	.string	""
        /*0030*/ 	.string	"ptxas"
        /*0030*/ 	.string	"Cuda compilation tools, release 13.0, V13.0.88"
        /*0030*/ 	.string	"Build cuda_13.0.r13.0/compiler.36424714_0"
        /*0030*/ 	.string	"-arch sm_100 -m 64 "



//--------------------- .note.nv.cuinfo           --------------------------
	.section	.note.nv.cuinfo,"",@"SHT_NOTE"
	.sectionflags	@"SHF_NOTE_NV_CUINFO"
        /*0018*/ 	.short	0x0002
        /*001a*/ 	.short	0x0064
        /*001c*/ 	.short	0x0082
	.zero		2


//--------------------- .nv.info                  --------------------------
	.section	.nv.info,"",@"SHT_CUDA_INFO"
	.align	4


	//----- nvinfo : EIATTR_REGCOUNT
	.align		4
        /*0000*/ 	.byte	0x04, 0x2f
        /*0002*/ 	.short	(.L_1 - .L_0)
	.align		4
.L_0:
        /*0004*/ 	.word	index@(reduce_sub)
        /*0008*/ 	.word	0x00000015


	//----- nvinfo : EIATTR_FRAME_SIZE
	.align		4
.L_1:
        /*000c*/ 	.byte	0x04, 0x11
        /*000e*/ 	.short	(.L_3 - .L_2)
	.align		4
.L_2:
        /*0010*/ 	.word	index@(reduce_sub)
        /*0014*/ 	.word	0x00000000


	//----- nvinfo : EIATTR_REGCOUNT
	.align		4
.L_3:
        /*0018*/ 	.byte	0x04, 0x2f
        /*001a*/ 	.short	(.L_5 - .L_4)
	.align		4
.L_4:
        /*001c*/ 	.word	index@(reduce_sub8)
        /*0020*/ 	.word	0x0000001d


	//----- nvinfo : EIATTR_FRAME_SIZE
	.align		4
.L_5:
        /*0024*/ 	.byte	0x04, 0x11
        /*0026*/ 	.short	(.L_7 - .L_6)
	.align		4
.L_6:
        /*0028*/ 	.word	index@(reduce_sub8)
        /*002c*/ 	.word	0x00000000


	//----- nvinfo : EIATTR_REGCOUNT
	.align		4
.L_7:
        /*0030*/ 	.byte	0x04, 0x2f
        /*0032*/ 	.short	(.L_9 - .L_8)
	.align		4
.L_8:
        /*0034*/ 	.word	index@(reduce_sub16)
        /*0038*/ 	.word	0x00000020


	//----- nvinfo : EIATTR_FRAME_SIZE
	.align		4
.L_9:
        /*003c*/ 	.byte	0x04, 0x11
        /*003e*/ 	.short	(.L_11 - .L_10)
	.align		4
.L_10:
        /*0040*/ 	.word	index@(reduce_sub16)
        /*0044*/ 	.word	0x00000000


	//----- nvinfo : EIATTR_REGCOUNT
	.align		4
.L_11:
        /*0048*/ 	.byte	0x04, 0x2f
        /*004a*/ 	.short	(.L_13 - .L_12)
	.align		4
.L_12:
        /*004c*/ 	.word	index@(reduce_sub32)
        /*0050*/ 	.word	0x00000020


	//----- nvinfo : EIATTR_FRAME_SIZE
	.align		4
.L_13:
        /*0054*/ 	.byte	0x04, 0x11
        /*0056*/ 	.short	(.L_15 - .L_14)
	.align		4
.L_14:
        /*0058*/ 	.word	index@($__internal_0_$__cuda_sm20_rem_u16)
        /*005c*/ 	.word	0x00000000


	//----- nvinfo : EIATTR_FRAME_SIZE
	.align		4
.L_15:
        /*0060*/ 	.byte	0x04, 0x11
        /*0062*/ 	.short	(.L_17 - .L_16)
	.align		4
.L_16:
        /*0064*/ 	.word	index@(reduce_sub32)
        /*0068*/ 	.word	0x00000000


	//----- nvinfo : EIATTR_MIN_STACK_SIZE
	.align		4
.L_17:
        /*006c*/ 	.byte	0x04, 0x12
        /*006e*/ 	.short	(.L_19 - .L_18)
	.align		4
.L_18:
        /*0070*/ 	.word	index@(reduce_sub32)
        /*0074*/ 	.word	0x00000000


	//----- nvinfo : EIATTR_MIN_STACK_SIZE
	.align		4
.L_19:
        /*0078*/ 	.byte	0x04, 0x12
        /*007a*/ 	.short	(.L_21 - .L_20)
	.align		4
.L_20:
        /*007c*/ 	.word	index@(reduce_sub16)
        /*0080*/ 	.word	0x00000000


	//----- nvinfo : EIATTR_MIN_STACK_SIZE
	.align		4
.L_21:
        /*0084*/ 	.byte	0x04, 0x12
        /*0086*/ 	.short	(.L_23 - .L_22)
	.align		4
.L_22:
        /*0088*/ 	.word	index@(reduce_sub8)
        /*008c*/ 	.word	0x00000000


	//----- nvinfo : EIATTR_MIN_STACK_SIZE
	.align		4
.L_23:
        /*0090*/ 	.byte	0x04, 0x12
        /*0092*/ 	.short	(.L_25 - .L_24)
	.align		4
.L_24:
        /*0094*/ 	.word	index@(reduce_sub)
        /*0098*/ 	.word	0x00000000
.L_25:


//--------------------- .nv.compat                --------------------------
	.section	.nv.compat,"",@"SHT_CUDA_COMPAT_INFO"
	.align	4
        /*0000*/ 	.byte	0x02, 0x09, 0x00, 0x00, 0x02, 0x02, 0x01, 0x00, 0x02, 0x05, 0x05, 0x00, 0x03, 0x07, 0x01, 0x01
        /*0010*/ 	.byte	0x02, 0x03, 0x00, 0x00, 0x02, 0x06, 0x01, 0x00, 0x04, 0x0b, 0x08, 0x00, 0x01, 0x00, 0x00, 0x00
        /*0020*/ 	.byte	0x00, 0x00, 0x00, 0x00


//--------------------- .nv.info.reduce_sub32     --------------------------
	.section	.nv.info.reduce_sub32,"",@"SHT_CUDA_INFO"
	.sectionflags	@""
	.align	4


	//----- nvinfo : EIATTR_CUDA_API_VERSION
	.align		4
        /*0000*/ 	.byte	0x04, 0x37
        /*0002*/ 	.short	(.L_27 - .L_26)
.L_26:
        /*0004*/ 	.word	0x00000082


	//----- nvinfo : EIATTR_KPARAM_INFO
	.align		4
.L_27:
        /*0008*/ 	.byte	0x04, 0x17
        /*000a*/ 	.short	(.L_29 - .L_28)
.L_28:
        /*000c*/ 	.word	0x00000000
        /*0010*/ 	.short	0x0002
        /*0012*/ 	.short	0x0010
        /*0014*/ 	.byte	0x00, 0xf0, 0x11, 0x00


	//----- nvinfo : EIATTR_KPARAM_INFO
	.align		4
.L_29:
        /*0018*/ 	.byte	0x04, 0x17
        /*001a*/ 	.short	(.L_31 - .L_30)
.L_30:
        /*001c*/ 	.word	0x00000000
        /*0020*/ 	.short	0x0001
        /*0022*/ 	.short	0x0008
        /*0024*/ 	.byte	0x00, 0xf5, 0x21, 0x00


	//----- nvinfo : EIATTR_KPARAM_INFO
	.align		4
.L_31:
        /*0028*/ 	.byte	0x04, 0x17
        /*002a*/ 	.short	(.L_33 - .L_32)
.L_32:
        /*002c*/ 	.word	0x00000000
        /*0030*/ 	.short	0x0000
        /*0032*/ 	.short	0x0000
        /*0034*/ 	.byte	0x00, 0xf5, 0x21, 0x00


	//----- nvinfo : EIATTR_SPARSE_MMA_MASK
	.align		4
.L_33:
        /*0038*/ 	.byte	0x03, 0x50
        /*003a*/ 	.short	0x0000


	//----- nvinfo : EIATTR_MAXREG_COUNT
	.align		4
        /*003c*/ 	.byte	0x03, 0x1b
        /*003e*/ 	.short	0x00ff


	//----- nvinfo : EIATTR_NUM_BARRIERS
	.align		4
        /*0040*/ 	.byte	0x02, 0x4c
        /*0042*/ 	.byte	0x01
	.zero		1


	//----- nvinfo : EIATTR_MERCURY_ISA_VERSION
	.align		4
        /*0044*/ 	.byte	0x03, 0x5f
        /*0046*/ 	.short	0x0101


	//----- nvinfo : EIATTR_VRC_CTA_INIT_COUNT
	.align		4
        /*0048*/ 	.byte	0x02, 0x4a
	.zero		1
	.zero		1


	//----- nvinfo : EIATTR_EXIT_INSTR_OFFSETS
	.align		4
        /*004c*/ 	.byte	0x04, 0x1c
        /*004e*/ 	.short	(.L_35 - .L_34)


	//   ....[0]....
.L_34:
        /*0050*/ 	.word	0x00000140


	//   ....[1]....
        /*0054*/ 	.word	0x000011d0


	//----- nvinfo : EIATTR_CRS_STACK_SIZE
	.align		4
.L_35:
        /*0058*/ 	.byte	0x04, 0x1e
        /*005a*/ 	.short	(.L_37 - .L_36)
.L_36:
        /*005c*/ 	.word	0x00000000


	//----- nvinfo : EIATTR_CBANK_PARAM_SIZE
	.align		4
.L_37:
        /*0060*/ 	.byte	0x03, 0x19
        /*0062*/ 	.short	0x0014


	//----- nvinfo : EIATTR_PARAM_CBANK
	.align		4
        /*0064*/ 	.byte	0x04, 0x0a
        /*0066*/ 	.short	(.L_39 - .L_38)
	.align		4
.L_38:
        /*0068*/ 	.word	index@(.nv.constant0.reduce_sub32)
        /*006c*/ 	.short	0x0380
        /*006e*/ 	.short	0x0014


	//----- nvinfo : EIATTR_SW_WAR
	.align		4
.L_39:
        /*0070*/ 	.byte	0x04, 0x36
        /*0072*/ 	.short	(.L_41 - .L_40)
.L_40:
        /*0074*/ 	.word	0x00000008
.L_41:


//--------------------- .nv.info.reduce_sub16     --------------------------
	.section	.nv.info.reduce_sub16,"",@"SHT_CUDA_INFO"
	.sectionflags	@""
	.align	4


	//----- nvinfo : EIATTR_CUDA_API_VERSION
	.align		4
        /*0000*/ 	.byte	0x04, 0x37
        /*0002*/ 	.short	(.L_43 - .L_42)
.L_42:
        /*0004*/ 	.word	0x00000082


	//----- nvinfo : EIATTR_KPARAM_INFO
	.align		4
.L_43:
        /*0008*/ 	.byte	0x04, 0x17
        /*000a*/ 	.short	(.L_45 - .L_44)
.L_44:
        /*000c*/ 	.word	0x00000000
        /*0010*/ 	.short	0x0002
        /*0012*/ 	.short	0x0010
        /*0014*/ 	.byte	0x00, 0xf0, 0x11, 0x00


	//----- nvinfo : EIATTR_KPARAM_INFO
	.align		4
.L_45:
        /*0018*/ 	.byte	0x04, 0x17
        /*001a*/ 	.short	(.L_47 - .L_46)
.L_46:
        /*001c*/ 	.word	0x00000000
        /*0020*/ 	.short	0x0001
        /*0022*/ 	.short	0x0008
        /*0024*/ 	.byte	0x00, 0xf5, 0x21, 0x00


	//----- nvinfo : EIATTR_KPARAM_INFO
	.align		4
.L_47:
        /*0028*/ 	.byte	0x04, 0x17
        /*002a*/ 	.short	(.L_49 - .L_48)
.L_48:
        /*002c*/ 	.word	0x00000000
        /*0030*/ 	.short	0x0000
        /*0032*/ 	.short	0x0000
        /*0034*/ 	.byte	0x00, 0xf5, 0x21, 0x00


	//----- nvinfo : EIATTR_SPARSE_MMA_MASK
	.align		4
.L_49:
        /*0038*/ 	.byte	0x03, 0x50
        /*003a*/ 	.short	0x0000


	//----- nvinfo : EIATTR_MAXREG_COUNT
	.align		4
        /*003c*/ 	.byte	0x03, 0x1b
        /*003e*/ 	.short	0x00ff


	//----- nvinfo : EIATTR_NUM_BARRIERS
	.align		4
        /*0040*/ 	.byte	0x02, 0x4c
        /*0042*/ 	.byte	0x01
	.zero		1


	//----- nvinfo : EIATTR_MERCURY_ISA_VERSION
	.align		4
        /*0044*/ 	.byte	0x03, 0x5f
        /*0046*/ 	.short	0x0101


	//----- nvinfo : EIATTR_VRC_CTA_INIT_COUNT
	.align		4
        /*0048*/ 	.byte	0x02, 0x4a
	.zero		1
	.zero		1


	//----- nvinfo : EIATTR_EXIT_INSTR_OFFSETS
	.align		4
        /*004c*/ 	.byte	0x04, 0x1c
        /*004e*/ 	.short	(.L_51 - .L_50)


	//   ....[0]....
.L_50:
        /*0050*/ 	.word	0x00000140


	//   ....[1]....
        /*0054*/ 	.word	0x000010d0


	//----- nvinfo : EIATTR_CRS_STACK_SIZE
	.align		4
.L_51:
        /*0058*/ 	.byte	0x04, 0x1e
        /*005a*/ 	.short	(.L_53 - .L_52)
.L_52:
        /*005c*/ 	.word	0x00000000


	//----- nvinfo : EIATTR_CBANK_PARAM_SIZE
	.align		4
.L_53:
        /*0060*/ 	.byte	0x03, 0x19
        /*0062*/ 	.short	0x0014


	//----- nvinfo : EIATTR_PARAM_CBANK
	.align		4
        /*0064*/ 	.byte	0x04, 0x0a
        /*0066*/ 	.short	(.L_55 - .L_54)
	.align		4
.L_54:
        /*0068*/ 	.word	index@(.nv.constant0.reduce_sub16)
        /*006c*/ 	.short	0x0380
        /*006e*/ 	.short	0x0014


	//----- nvinfo : EIATTR_SW_WAR
	.align		4
.L_55:
        /*0070*/ 	.byte	0x04, 0x36
        /*0072*/ 	.short	(.L_57 - .L_56)
.L_56:
        /*0074*/ 	.word	0x00000008
.L_57:


//--------------------- .nv.info.reduce_sub8      --------------------------
	.section	.nv.info.reduce_sub8,"",@"SHT_CUDA_INFO"
	.sectionflags	@""
	.align	4


	//----- nvinfo : EIATTR_CUDA_API_VERSION
	.align		4
        /*0000*/ 	.byte	0x04, 0x37
        /*0002*/ 	.short	(.L_59 - .L_58)
.L_58:
        /*0004*/ 	.word	0x00000082


	//----- nvinfo : EIATTR_KPARAM_INFO
	.align		4
.L_59:
        /*0008*/ 	.byte	0x04, 0x17
        /*000a*/ 	.short	(.L_61 - .L_60)
.L_60:
        /*000c*/ 	.word	0x00000000
        /*0010*/ 	.short	0x0002
        /*0012*/ 	.short	0x0010
        /*0014*/ 	.byte	0x00, 0xf0, 0x11, 0x00


	//----- nvinfo : EIATTR_KPARAM_INFO
	.align		4
.L_61:
        /*0018*/ 	.byte	0x04, 0x17
        /*001a*/ 	.short	(.L_63 - .L_62)
.L_62:
        /*001c*/ 	.word	0x00000000
        /*0020*/ 	.short	0x0001
        /*0022*/ 	.short	0x0008
        /*0024*/ 	.byte	0x00, 0xf5, 0x21, 0x00


	//----- nvinfo : EIATTR_KPARAM_INFO
	.align		4
.L_63:
        /*0028*/ 	.byte	0x04, 0x17
        /*002a*/ 	.short	(.L_65 - .L_64)
.L_64:
        /*002c*/ 	.word	0x00000000
        /*0030*/ 	.short	0x0000
        /*0032*/ 	.short	0x0000
        /*0034*/ 	.byte	0x00, 0xf5, 0x21, 0x00


	//----- nvinfo : EIATTR_SPARSE_MMA_MASK
	.align		4
.L_65:
        /*0038*/ 	.byte	0x03, 0x50
        /*003a*/ 	.short	0x0000


	//----- nvinfo : EIATTR_MAXREG_COUNT
	.align		4
        /*003c*/ 	.byte	0x03, 0x1b
        /*003e*/ 	.short	0x00ff


	//----- nvinfo : EIATTR_NUM_BARRIERS
	.align		4
        /*0040*/ 	.byte	0x02, 0x4c
        /*0042*/ 	.byte	0x01
	.zero		1


	//----- nvinfo : EIATTR_MERCURY_ISA_VERSION
	.align		4
        /*0044*/ 	.byte	0x03, 0x5f
        /*0046*/ 	.short	0x0101


	//----- nvinfo : EIATTR_VRC_CTA_INIT_COUNT
	.align		4
        /*0048*/ 	.byte	0x02, 0x4a
	.zero		1
	.zero		1


	//----- nvinfo : EIATTR_EXIT_INSTR_OFFSETS
	.align		4
        /*004c*/ 	.byte	0x04, 0x1c
        /*004e*/ 	.short	(.L_67 - .L_66)


	//   ....[0]....
.L_66:
        /*0050*/ 	.word	0x00000140


	//   ....[1]....
        /*0054*/ 	.word	0x00000b10


	//----- nvinfo : EIATTR_CRS_STACK_SIZE
	.align		4
.L_67:
        /*0058*/ 	.byte	0x04, 0x1e
        /*005a*/ 	.short	(.L_69 - .L_68)
.L_68:
        /*005c*/ 	.word	0x00000000


	//----- nvinfo : EIATTR_CBANK_PARAM_SIZE
	.align		4
.L_69:
        /*0060*/ 	.byte	0x03, 0x19
        /*0062*/ 	.short	0x0014


	//----- nvinfo : EIATTR_PARAM_CBANK
	.align		4
        /*0064*/ 	.byte	0x04, 0x0a
        /*0066*/ 	.short	(.L_71 - .L_70)
	.align		4
.L_70:
        /*0068*/ 	.word	index@(.nv.constant0.reduce_sub8)
        /*006c*/ 	.short	0x0380
        /*006e*/ 	.short	0x0014


	//----- nvinfo : EIATTR_SW_WAR
	.align		4
.L_71:
        /*0070*/ 	.byte	0x04, 0x36
        /*0072*/ 	.short	(.L_73 - .L_72)
.L_72:
        /*0074*/ 	.word	0x00000008
.L_73:


//--------------------- .nv.info.reduce_sub       --------------------------
	.section	.nv.info.reduce_sub,"",@"SHT_CUDA_INFO"
	.sectionflags	@""
	.align	4


	//----- nvinfo : EIATTR_CUDA_API_VERSION
	.align		4
        /*0000*/ 	.byte	0x04, 0x37
        /*0002*/ 	.short	(.L_75 - .L_74)
.L_74:
        /*0004*/ 	.word	0x00000082


	//----- nvinfo : EIATTR_KPARAM_INFO
	.align		4
.L_75:
        /*0008*/ 	.byte	0x04, 0x17
        /*000a*/ 	.short	(.L_77 - .L_76)
.L_76:
        /*000c*/ 	.word	0x00000000
        /*0010*/ 	.short	0x0002
        /*0012*/ 	.short	0x0010
        /*0014*/ 	.byte	0x00, 0xf0, 0x11, 0x00


	//----- nvinfo : EIATTR_KPARAM_INFO
	.align		4
.L_77:
        /*0018*/ 	.byte	0x04, 0x17
        /*001a*/ 	.short	(.L_79 - .L_78)
.L_78:
        /*001c*/ 	.word	0x00000000
        /*0020*/ 	.short	0x0001
        /*0022*/ 	.short	0x0008
        /*0024*/ 	.byte	0x00, 0xf5, 0x21, 0x00


	//----- nvinfo : EIATTR_KPARAM_INFO
	.align		4
.L_79:
        /*0028*/ 	.byte	0x04, 0x17
        /*002a*/ 	.short	(.L_81 - .L_80)
.L_80:
        /*002c*/ 	.word	0x00000000
        /*0030*/ 	.short	0x0000
        /*0032*/ 	.short	0x0000
        /*0034*/ 	.byte	0x00, 0xf5, 0x21, 0x00


	//----- nvinfo : EIATTR_SPARSE_MMA_MASK
	.align		4
.L_81:
        /*0038*/ 	.byte	0x03, 0x50
        /*003a*/ 	.short	0x0000


	//----- nvinfo : EIATTR_MAXREG_COUNT
	.align		4
        /*003c*/ 	.byte	0x03, 0x1b
        /*003e*/ 	.short	0x00ff


	//----- nvinfo : EIATTR_NUM_BARRIERS
	.align		4
        /*0040*/ 	.byte	0x02, 0x4c
        /*0042*/ 	.byte	0x01
	.zero		1


	//----- nvinfo : EIATTR_MERCURY_ISA_VERSION
	.align		4
        /*0044*/ 	.byte	0x03, 0x5f
        /*0046*/ 	.short	0x0101


	//----- nvinfo : EIATTR_VRC_CTA_INIT_COUNT
	.align		4
        /*0048*/ 	.byte	0x02, 0x4a
	.zero		1
	.zero		1


	//----- nvinfo : EIATTR_EXIT_INSTR_OFFSETS
	.align		4
        /*004c*/ 	.byte	0x04, 0x1c
        /*004e*/ 	.short	(.L_83 - .L_82)


	//   ....[0]....
.L_82:
        /*0050*/ 	.word	0x00000140


	//   ....[1]....
        /*0054*/ 	.word	0x00000830


	//----- nvinfo : EIATTR_CRS_STACK_SIZE
	.align		4
.L_83:
        /*0058*/ 	.byte	0x04, 0x1e
        /*005a*/ 	.short	(.L_85 - .L_84)
.L_84:
        /*005c*/ 	.word	0x00000000


	//----- nvinfo : EIATTR_CBANK_PARAM_SIZE
	.align		4
.L_85:
        /*0060*/ 	.byte	0x03, 0x19
        /*0062*/ 	.short	0x0014


	//----- nvinfo : EIATTR_PARAM_CBANK
	.align		4
        /*0064*/ 	.byte	0x04, 0x0a
        /*0066*/ 	.short	(.L_87 - .L_86)
	.align		4
.L_86:
        /*0068*/ 	.word	index@(.nv.constant0.reduce_sub)
        /*006c*/ 	.short	0x0380
        /*006e*/ 	.short	0x0014


	//----- nvinfo : EIATTR_SW_WAR
	.align		4
.L_87:
        /*0070*/ 	.byte	0x04, 0x36
        /*0072*/ 	.short	(.L_89 - .L_88)
.L_88:
        /*0074*/ 	.word	0x00000008
.L_89:


//--------------------- .nv.callgraph             --------------------------
	.section	.nv.callgraph,"",@"SHT_CUDA_CALLGRAPH"
	.align	4
	.sectionentsize	8
	.align		4
        /*0000*/ 	.word	0x00000000
	.align		4
        /*0004*/ 	.word	0xffffffff
	.align		4
        /*0008*/ 	.word	0x00000000
	.align		4
        /*000c*/ 	.word	0xfffffffe
	.align		4
        /*0010*/ 	.word	0x00000000
	.align		4
        /*0014*/ 	.word	0xfffffffd
	.align		4
        /*0018*/ 	.word	0x00000000
	.align		4
        /*001c*/ 	.word	0xfffffffc


//--------------------- .text.reduce_sub32        --------------------------
	.section	.text.reduce_sub32,"ax",@progbits
	.align	128
        .global         reduce_sub32
        .type           reduce_sub32,@function
        .size           reduce_sub32,(.L_x_27 - reduce_sub32)
        .other          reduce_sub32,@"STO_CUDA_ENTRY STV_DEFAULT"
reduce_sub32:
.text.reduce_sub32:
[----:B------:R-:W-:Y:S01]  /*0000*/  LDC R1, c[0x0][0x37c] ;  /* 0x0000df00ff017b82 */ /* 0x000fe20000000800 */
[----:B------:R-:W0:Y:S07]  /*0010*/  S2R R5, SR_TID.X ;  /* 0x0000000000057919 */ /* 0x000e2e0000002100 */
[----:B------:R-:W0:Y:S01]  /*0020*/  S2UR UR4, SR_CTAID.X ;  /* 0x00000000000479c3 */ /* 0x000e220000002500 */
[----:B------:R-:W1:Y:S01]  /*0030*/  LDCU UR5, c[0x0][0x390] ;  /* 0x00007200ff0577ac */ /* 0x000e620008000800 */
[----:B------:R-:W-:Y:S01]  /*0040*/  BSSY.RECONVERGENT B0, `(.L_x_0) ;  /* 0x000000e000007945 */ /* 0x000fe20003800200 */
[----:B------:R-:W2:Y:S05]  /*0050*/  LDCU.64 UR8, c[0x0][0x358] ;  /* 0x00006b00ff0877ac */ /* 0x000eaa0008000a00 */
[----:B------:R-:W0:Y:S02]  /*0060*/  LDC R4, c[0x0][0x360] ;  /* 0x0000d800ff047b82 */ /* 0x000e240000000800 */
[----:B0-----:R-:W-:-:S05]  /*0070*/  IMAD R7, R4, UR4, R5 ;  /* 0x0000000404077c24 */ /* 0x001fca000f8e0205 */
[----:B-1----:R-:W-:-:S13]  /*0080*/  ISETP.GE.AND P0, PT, R7, UR5, PT ;  /* 0x0000000507007c0c */ /* 0x002fda000bf06270 */
[----:B--2---:R-:W-:Y:S05]  /*0090*/  @P0 BRA `(.L_x_1) ;  /* 0x0000000000200947 */ /* 0x004fea0003800000 */
[----:B------:R-:W0:Y:S02]  /*00a0*/  LDC.64 R2, c[0x0][0x380] ;  /* 0x0000e000ff027b82 */ /* 0x000e240000000a00 */
[----:B0-----:R-:W-:-:S06]  /*00b0*/  IMAD.WIDE R2, R7, 0x4, R2 ;  /* 0x0000000407027825 */ /* 0x001fcc00078e0202 */
[----:B------:R-:W2:Y:S01]  /*00c0*/  LDG.E R2, desc[UR8][R2.64] ;  /* 0x0000000802027981 */ /* 0x000ea2000c1e1900 */
[----:B------:R-:W0:Y:S01]  /*00d0*/  S2UR UR5, SR_CgaCtaId ;  /* 0x00000000000579c3 */ /* 0x000e220000008800 */
[----:B------:R-:W-:Y:S02]  /*00e0*/  UMOV UR4, 0x400 ;  /* 0x0000040000047882 */ /* 0x000fe40000000000 */
[----:B0-----:R-:W-:-:S06]  /*00f0*/  ULEA UR4, UR5, UR4, 0x18 ;  /* 0x0000000405047291 */ /* 0x001fcc000f8ec0ff */
[----:B------:R-:W-:-:S05]  /*0100*/  LEA R9, R5, UR4, 0x2 ;  /* 0x0000000405097c11 */ /* 0x000fca000f8e10ff */
[----:B--2---:R0:W-:Y:S02]  /*0110*/  STS [R9], R2 ;  /* 0x0000000209007388 */ /* 0x0041e40000000800 */
.L_x_1:
[----:B------:R-:W-:Y:S05]  /*0120*/  BSYNC.RECONVERGENT B0 ;  /* 0x0000000000007941 */ /* 0x000fea0003800200 */
.L_x_0:
[----:B------:R-:W-:Y:S06]  /*0130*/  BAR.SYNC.DEFER_BLOCKING 0x0 ;  /* 0x0000000000007b1d */ /* 0x000fec0000010000 */
[----:B------:R-:W-:Y:S05]  /*0140*/  @P0 EXIT ;  /* 0x000000000000094d */ /* 0x000fea0003800000 */
[----:B0-----:R-:W0:Y:S02]  /*0150*/  LDC.64 R2, c[0x0][0x388] ;  /* 0x0000e200ff027b82 */ /* 0x001e240000000a00 */
[----:B0-----:R-:W-:-:S05]  /*0160*/  IMAD.WIDE R2, R7, 0x4, R2 ;  /* 0x0000000407027825 */ /* 0x001fca00078e0202 */
[----:B------:R0:W5:Y:S01]  /*0170*/  LDG.E R0, desc[UR8][R2.64] ;  /* 0x0000000802007981 */ /* 0x000162000c1e1900 */
[----:B------:R-:W-:Y:S01]  /*0180*/  ISETP.GE.U32.AND P0, PT, R4, 0x3e1, PT ;  /* 0x000003e10400780c */ /* 0x000fe20003f06070 */
[----:B------:R-:W-:-:S12]  /*0190*/  UMOV UR4, URZ ;  /* 0x000000ff00047c82 */ /* 0x000fd80008000000 */
[----:B0-----:R-:W-:Y:S05]  /*01a0*/  @!P0 BRA `(.L_x_2) ;  /* 0x0000000c00588947 */ /* 0x001fea0003800000 */
[----:B------:R-:W0:Y:S01]  /*01b0*/  LDC R2, c[0x0][0x360] ;  /* 0x0000d800ff027b82 */ /* 0x000e220000000800 */
[C---:B------:R-:W-:Y:S01]  /*01c0*/  VIADD R3, R5.reuse, 0x40 ;  /* 0x0000004005037836 */ /* 0x040fe20000000000 */
[----:B------:R-:W-:Y:S01]  /*01d0*/  UMOV UR4, 0x400 ;  /* 0x0000040000047882 */ /* 0x000fe20000000000 */
[C---:B------:R-:W-:Y:S02]  /*01e0*/  VIADD R7, R5.reuse, 0x20 ;  /* 0x0000002005077836 */ /* 0x040fe40000000000 */
[C---:B------:R-:W-:Y:S02]  /*01f0*/  VIADD R9, R5.reuse, 0x60 ;  /* 0x0000006005097836 */ /* 0x040fe40000000000 */
[C---:B------:R-:W-:Y:S01]  /*0200*/  VIADD R23, R5.reuse, 0x2e0 ;  /* 0x000002e005177836 */ /* 0x040fe20000000000 */
[----:B------:R-:W1:Y:S01]  /*0210*/  S2UR UR5, SR_CgaCtaId ;  /* 0x00000000000579c3 */ /* 0x000e620000008800 */
[----:B------:R-:W-:Y:S01]  /*0220*/  VIADD R25, R5, 0x320 ;  /* 0x0000032005197836 */ /* 0x000fe20000000000 */
[-C--:B0-----:R-:W-:Y:S01]  /*0230*/  ISETP.GE.U32.AND P4, PT, R3, R2.reuse, PT ;  /* 0x000000020300720c */ /* 0x081fe20003f86070 */
[----:B------:R-:W-:Y:S01]  /*0240*/  VIADD R3, R5, 0xa0 ;  /* 0x000000a005037836 */ /* 0x000fe20000000000 */
[-C--:B------:R-:W-:Y:S01]  /*0250*/  ISETP.GE.U32.AND P3, PT, R7, R2.reuse, PT ;  /* 0x000000020700720c */ /* 0x080fe20003f66070 */
[C---:B------:R-:W-:Y:S01]  /*0260*/  VIADD R7, R5.reuse, 0x80 ;  /* 0x0000008005077836 */ /* 0x040fe20000000000 */
[----:B------:R-:W-:-:S02]  /*0270*/  ISETP.GE.U32.AND P2, PT, R5, R2, PT ;  /* 0x000000020500720c */ /* 0x000fc40003f46070 */
[-C--:B------:R-:W-:Y:S01]  /*0280*/  ISETP.GE.U32.AND P0, PT, R3, R2.reuse, PT ;  /* 0x000000020300720c */ /* 0x080fe20003f06070 */
[----:B------:R-:W-:Y:S01]  /*0290*/  VIADD R3, R5, 0xe0 ;  /* 0x000000e005037836 */ /* 0x000fe20000000000 */
[-C--:B------:R-:W-:Y:S01]  /*02a0*/  ISETP.GE.U32.AND P6, PT, R7, R2.reuse, PT ;  /* 0x000000020700720c */ /* 0x080fe20003fc6070 */
[----:B------:R-:W-:Y:S01]  /*02b0*/  VIADD R7, R5, 0xc0 ;  /* 0x000000c005077836 */ /* 0x000fe20000000000 */
[C---:B------:R-:W-:Y:S01]  /*02c0*/  SEL R6, R2.reuse, RZ, P2 ;  /* 0x000000ff02067207 */ /* 0x040fe20001000000 */
[----:B-1----:R-:W-:Y:S01]  /*02d0*/  ULEA UR4, UR5, UR4, 0x18 ;  /* 0x0000000405047291 */ /* 0x002fe2000f8ec0ff */
[-C--:B------:R-:W-:Y:S01]  /*02e0*/  ISETP.GE.U32.AND P2, PT, R3, R2.reuse, PT ;  /* 0x000000020300720c */ /* 0x080fe20003f46070 */
[----:B------:R-:W-:Y:S01]  /*02f0*/  VIADD R3, R5, 0x120 ;  /* 0x0000012005037836 */ /* 0x000fe20000000000 */
[----:B------:R-:W-:Y:S01]  /*0300*/  ISETP.GE.U32.AND P1, PT, R7, R2, PT ;  /* 0x000000020700720c */ /* 0x000fe20003f26070 */
[----:B------:R-:W-:Y:S01]  /*0310*/  VIADD R7, R5, 0x100 ;  /* 0x0000010005077836 */ /* 0x000fe20000000000 */
[----:B------:R-:W-:-:S02]  /*0320*/  SEL R10, R2, RZ, P4 ;  /* 0x000000ff020a7207 */ /* 0x000fc40002000000 */
[-C--:B------:R-:W-:Y:S01]  /*0330*/  ISETP.GE.U32.AND P4, PT, R3, R2.reuse, PT ;  /* 0x000000020300720c */ /* 0x080fe20003f86070 */
[C---:B------:R-:W-:Y:S01]  /*0340*/  VIADD R3, R5.reuse, 0x160 ;  /* 0x0000016005037836 */ /* 0x040fe20000000000 */
[C---:B------:R-:W-:Y:S01]  /*0350*/  SEL R8, R2.reuse, RZ, P3 ;  /* 0x000000ff02087207 */ /* 0x040fe20001800000 */
[----:B------:R-:W-:Y:S01]  /*0360*/  IMAD.IADD R10, R5, 0x1, -R10 ;  /* 0x00000001050a7824 */ /* 0x000fe200078e0a0a */
[-C--:B------:R-:W-:Y:S01]  /*0370*/  ISETP.GE.U32.AND P3, PT, R7, R2.reuse, PT ;  /* 0x000000020700720c */ /* 0x080fe20003f66070 */
[----:B------:R-:W-:Y:S01]  /*0380*/  VIADD R7, R5, 0x140 ;  /* 0x0000014005077836 */ /* 0x000fe20000000000 */
[-C--:B------:R-:W-:Y:S01]  /*0390*/  ISETP.GE.U32.AND P5, PT, R9, R2.reuse, PT ;  /* 0x000000020900720c */ /* 0x080fe20003fa6070 */
[C---:B------:R-:W-:Y:S01]  /*03a0*/  IMAD.IADD R8, R5.reuse, 0x1, -R8 ;  /* 0x0000000105087824 */ /* 0x040fe200078e0a08 */
[C---:B------:R-:W-:Y:S01]  /*03b0*/  SEL R14, R2.reuse, RZ, P6 ;  /* 0x000000ff020e7207 */ /* 0x040fe20003000000 */
[----:B------:R-:W-:Y:S01]  /*03c0*/  VIADD R9, R5, 0x240 ;  /* 0x0000024005097836 */ /* 0x000fe20000000000 */
[-C--:B------:R-:W-:Y:S01]  /*03d0*/  ISETP.GE.U32.AND P6, PT, R3, R2.reuse, PT ;  /* 0x000000020300720c */ /* 0x080fe20003fc6070 */
[C---:B------:R-:W-:Y:S01]  /*03e0*/  VIADD R3, R5.reuse, 0x1a0 ;  /* 0x000001a005037836 */ /* 0x040fe20000000000 */
[C---:B------:R-:W-:Y:S01]  /*03f0*/  SEL R12, R2.reuse, RZ, P5 ;  /* 0x000000ff020c7207 */ /* 0x040fe20002800000 */
[----:B------:R-:W-:Y:S01]  /*0400*/  IMAD.IADD R14, R5, 0x1, -R14 ;  /* 0x00000001050e7824 */ /* 0x000fe200078e0a0e */
        /* <DEDUP_REMOVED lines=20> */
[C---:B------:R-:W-:Y:S01]  /*0550*/  IMAD.IADD R3, R5.reuse, 0x1, -R6 ;  /* 0x0000000105037824 */ /* 0x040fe200078e0a06 */
[----:B------:R-:W-:Y:S01]  /*0560*/  SEL R24, R2, RZ, P4 ;  /* 0x000000ff02187207 */ /* 0x000fe20002000000 */
[----:B------:R-:W-:Y:S01]  /*0570*/  IMAD.IADD R4, R5, 0x1, -R4 ;  /* 0x0000000105047824 */ /* 0x000fe200078e0a04 */
[----:B------:R-:W-:Y:S01]  /*0580*/  ISETP.GE.U32.AND P4, PT, R7, R2, PT ;  /* 0x000000020700720c */ /* 0x000fe20003f86070 */
[----:B------:R-:W-:Y:S01]  /*0590*/  IMAD.IADD R7, R5, 0x1, -R12 ;  /* 0x0000000105077824 */ /* 0x000fe200078e0a0c */
[----:B------:R-:W-:Y:S01]  /*05a0*/  LEA R21, R3, UR4, 0x2 ;  /* 0x0000000403157c11 */ /* 0x000fe2000f8e10ff */
[----:B------:R-:W-:Y:S01]  /*05b0*/  IMAD.IADD R6, R5, 0x1, -R24 ;  /* 0x0000000105067824 */ /* 0x000fe200078e0a18 */
[----:B------:R-:W-:-:S02]  /*05c0*/  LEA R22, R8, UR4, 0x2 ;  /* 0x0000000408167c11 */ /* 0x000fc4000f8e10ff */
[----:B------:R-:W-:Y:S02]  /*05d0*/  LEA R12, R10, UR4, 0x2 ;  /* 0x000000040a0c7c11 */ /* 0x000fe4000f8e10ff */
[----:B------:R-:W-:Y:S01]  /*05e0*/  LEA R7, R7, UR4, 0x2 ;  /* 0x0000000407077c11 */ /* 0x000fe2000f8e10ff */
[----:B------:R-:W-:Y:S01]  /*05f0*/  LDS R21, [R21] ;  /* 0x0000000015157984 */ /* 0x000fe20000000800 */
[----:B------:R-:W-:Y:S02]  /*0600*/  LEA R8, R14, UR4, 0x2 ;  /* 0x000000040e087c11 */ /* 0x000fe4000f8e10ff */
[----:B------:R-:W-:Y:S01]  /*0610*/  LEA R3, R16, UR4, 0x2 ;  /* 0x0000000410037c11 */ /* 0x000fe2000f8e10ff */
[----:B------:R-:W-:Y:S01]  /*0620*/  LDS R22, [R22+0x80] ;  /* 0x0000800016167984 */ /* 0x000fe20000000800 */
[----:B------:R-:W-:Y:S02]  /*0630*/  LEA R10, R18, UR4, 0x2 ;  /* 0x00000004120a7c11 */ /* 0x000fe4000f8e10ff */
[----:B------:R-:W-:Y:S01]  /*0640*/  LEA R19, R20, UR4, 0x2 ;  /* 0x0000000414137c11 */ /* 0x000fe2000f8e10ff */
[----:B------:R-:W0:Y:S01]  /*0650*/  LDS R12, [R12+0x100] ;  /* 0x000100000c0c7984 */ /* 0x000e220000000800 */
[----:B------:R-:W-:Y:S01]  /*0660*/  LEA R20, R11, UR4, 0x2 ;  /* 0x000000040b147c11 */ /* 0x000fe2000f8e10ff */
[----:B------:R-:W-:Y:S01]  /*0670*/  VIADD R11, R5, 0x260 ;  /* 0x00000260050b7836 */ /* 0x000fe20000000000 */
[----:B------:R-:W-:Y:S01]  /*0680*/  SEL R15, R2, RZ, P0 ;  /* 0x000000ff020f7207 */ /* 0x000fe20000000000 */
[----:B------:R-:W-:Y:S01]  /*0690*/  LDS R7, [R7+0x180] ;  /* 0x0001800007077984 */ /* 0x000fe20000000800 */
[----:B------:R-:W-:-:S02]  /*06a0*/  LEA R17, R6, UR4, 0x2 ;  /* 0x0000000406117c11 */ /* 0x000fc4000f8e10ff */
[----:B------:R-:W-:Y:S01]  /*06b0*/  LEA R18, R4, UR4, 0x2 ;  /* 0x0000000404127c11 */ /* 0x000fe2000f8e10ff */
[----:B------:R-:W1:Y:S01]  /*06c0*/  LDS R8, [R8+0x200] ;  /* 0x0002000008087984 */ /* 0x000e620000000800 */
[-C--:B------:R-:W-:Y:S01]  /*06d0*/  ISETP.GE.U32.AND P0, PT, R11, R2.reuse, PT ;  /* 0x000000020b00720c */ /* 0x080fe20003f06070 */
[C---:B------:R-:W-:Y:S01]  /*06e0*/  VIADD R11, R5.reuse, 0x2a0 ;  /* 0x000002a0050b7836 */ /* 0x040fe20000000000 */
[C---:B------:R-:W-:Y:S01]  /*06f0*/  SEL R6, R2.reuse, RZ, P6 ;  /* 0x000000ff02067207 */ /* 0x040fe20003000000 */
[----:B------:R-:W-:Y:S01]  /*0700*/  LDS R3, [R3+0x280] ;  /* 0x0002800003037984 */ /* 0x000fe20000000800 */
[C---:B------:R-:W-:Y:S01]  /*0710*/  SEL R13, R2.reuse, RZ, P2 ;  /* 0x000000ff020d7207 */ /* 0x040fe20001000000 */
[----:B------:R-:W-:Y:S01]  /*0720*/  IMAD.IADD R15, R5, 0x1, -R15 ;  /* 0x00000001050f7824 */ /* 0x000fe200078e0a0f */
[-C--:B------:R-:W-:Y:S01]  /*0730*/  ISETP.GE.U32.AND P6, PT, R9, R2.reuse, PT ;  /* 0x000000020900720c */ /* 0x080fe20003fc6070 */
[----:B------:R-:W2:Y:S01]  /*0740*/  LDS R10, [R10+0x300] ;  /* 0x000300000a0a7984 */ /* 0x000ea20000000800 */
[-C--:B------:R-:W-:Y:S01]  /*0750*/  ISETP.GE.U32.AND P2, PT, R11, R2.reuse, PT ;  /* 0x000000020b00720c */ /* 0x080fe20003f46070 */
[----:B------:R-:W-:Y:S01]  /*0760*/  VIADD R9, R5, 0x280 ;  /* 0x0000028005097836 */ /* 0x000fe20000000000 */
[C---:B------:R-:W-:Y:S01]  /*0770*/  SEL R11, R2.reuse, RZ, P4 ;  /* 0x000000ff020b7207 */ /* 0x040fe20002000000 */
[----:B------:R-:W-:Y:S01]  /*0780*/  LDS R19, [R19+0x380] ;  /* 0x0003800013137984 */ /* 0x000fe20000000800 */
[-C--:B------:R-:W-:Y:S01]  /*0790*/  ISETP.GE.U32.AND P4, PT, R23, R2.reuse, PT ;  /* 0x000000021700720c */ /* 0x080fe20003f86070 */
[----:B------:R-:W-:Y:S01]  /*07a0*/  VIADD R23, R5, 0x340 ;  /* 0x0000034005177836 */ /* 0x000fe20000000000 */
[C---:B------:R-:W-:Y:S01]  /*07b0*/  SEL R4, R2.reuse, RZ, P1 ;  /* 0x000000ff02047207 */ /* 0x040fe20000800000 */
[----:B------:R-:W3:Y:S01]  /*07c0*/  LDS R20, [R20+0x400] ;  /* 0x0004000014147984 */ /* 0x000ee20000000800 */
[-C--:B------:R-:W-:Y:S01]  /*07d0*/  ISETP.GE.U32.AND P1, PT, R9, R2.reuse, PT ;  /* 0x000000020900720c */ /* 0x080fe20003f26070 */
[C---:B------:R-:W-:Y:S01]  /*07e0*/  VIADD R9, R5.reuse, 0x2c0 ;  /* 0x000002c005097836 */ /* 0x040fe20000000000 */
[C---:B------:R-:W-:Y:S01]  /*07f0*/  SEL R16, R2.reuse, RZ, P3 ;  /* 0x000000ff02107207 */ /* 0x040fe20001800000 */
[----:B------:R-:W-:Y:S01]  /*0800*/  LDS R17, [R17+0x480] ;  /* 0x0004800011117984 */ /* 0x000fe20000000800 */
[C---:B------:R-:W-:Y:S01]  /*0810*/  IMAD.IADD R6, R5.reuse, 0x1, -R6 ;  /* 0x0000000105067824 */ /* 0x040fe200078e0a06 */
[----:B------:R-:W-:Y:S01]  /*0820*/  SEL R14, R2, RZ, P5 ;  /* 0x000000ff020e7207 */ /* 0x000fe20002800000 */
[----:B------:R-:W-:Y:S01]  /*0830*/  IMAD.IADD R4, R5, 0x1, -R4 ;  /* 0x0000000105047824 */ /* 0x000fe200078e0a04 */
[----:B------:R-:W4:Y:S01]  /*0840*/  LDS R18, [R18+0x500] ;  /* 0x0005000012127984 */ /* 0x000f220000000800 */
[----:B------:R-:W-:Y:S01]  /*0850*/  ISETP.GE.U32.AND P3, PT, R9, R2, PT ;  /* 0x000000020900720c */ /* 0x000fe20003f66070 */
[----:B------:R-:W-:-:S02]  /*0860*/  VIADD R9, R5, 0x300 ;  /* 0x0000030005097836 */ /* 0x000fc40000000000 */
[C---:B------:R-:W-:Y:S02]  /*0870*/  IMAD.IADD R13, R5.reuse, 0x1, -R13 ;  /* 0x00000001050d7824 */ /* 0x040fe400078e0a0d */
[----:B------:R-:W-:Y:S01]  /*0880*/  IMAD.IADD R16, R5, 0x1, -R16 ;  /* 0x0000000105107824 */ /* 0x000fe200078e0a10 */
[-C--:B------:R-:W-:Y:S01]  /*0890*/  ISETP.GE.U32.AND P5, PT, R9, R2.reuse, PT ;  /* 0x000000020900720c */ /* 0x080fe20003fa6070 */
[C---:B------:R-:W-:Y:S01]  /*08a0*/  IMAD.IADD R11, R5.reuse, 0x1, -R11 ;  /* 0x00000001050b7824 */ /* 0x040fe200078e0a0b */
[----:B0-----:R-:W-:Y:S01]  /*08b0*/  IADD3 R21, PT, PT, R12, R21, R22 ;  /* 0x000000150c157210 */ /* 0x001fe20007ffe016 */
[----:B------:R-:W-:Y:S01]  /*08c0*/  IMAD.IADD R14, R5, 0x1, -R14 ;  /* 0x00000001050e7824 */ /* 0x000fe200078e0a0e */
[C---:B------:R-:W-:Y:S02]  /*08d0*/  SEL R12, R2.reuse, RZ, P0 ;  /* 0x000000ff020c7207 */ /* 0x040fe40000000000 */
[-C--:B------:R-:W-:Y:S01]  /*08e0*/  ISETP.GE.U32.AND P0, PT, R23, R2.reuse, PT ;  /* 0x000000021700720c */ /* 0x080fe20003f06070 */
[C---:B------:R-:W-:Y:S01]  /*08f0*/  VIADD R23, R5.reuse, 0x360 ;  /* 0x0000036005177836 */ /* 0x040fe20000000000 */
[----:B------:R-:W-:Y:S01]  /*0900*/  SEL R9, R2, RZ, P6 ;  /* 0x000000ff02097207 */ /* 0x000fe20003000000 */
[C---:B------:R-:W-:Y:S01]  /*0910*/  IMAD.IADD R12, R5.reuse, 0x1, -R12 ;  /* 0x00000001050c7824 */ /* 0x040fe200078e0a0c */
[----:B-1----:R-:W-:Y:S01]  /*0920*/  IADD3 R7, PT, PT, R8, R21, R7 ;  /* 0x0000001508077210 */ /* 0x002fe20007ffe007 */
[C---:B------:R-:W-:Y:S01]  /*0930*/  VIADD R21, R5.reuse, 0x380 ;  /* 0x0000038005157836 */ /* 0x040fe20000000000 */
[----:B------:R-:W-:Y:S01]  /*0940*/  SEL R8, R2, RZ, P1 ;  /* 0x000000ff02087207 */ /* 0x000fe20000800000 */
[----:B------:R-:W-:Y:S01]  /*0950*/  IMAD.IADD R9, R5, 0x1, -R9 ;  /* 0x0000000105097824 */ /* 0x000fe200078e0a09 */
[-C--:B------:R-:W-:Y:S01]  /*0960*/  ISETP.GE.U32.AND P1, PT, R23, R2.reuse, PT ;  /* 0x000000021700720c */ /* 0x080fe20003f26070 */
[----:B------:R-:W-:Y:S01]  /*0970*/  VIADD R23, R5, 0x3a0 ;  /* 0x000003a005177836 */ /* 0x000fe20000000000 */
[----:B------:R-:W-:Y:S01]  /*0980*/  ISETP.GE.U32.AND P6, PT, R25, R2, PT ;  /* 0x000000021900720c */ /* 0x000fe20003fc6070 */
[----:B------:R-:W-:Y:S01]  /*0990*/  IMAD.IADD R8, R5, 0x1, -R8 ;  /* 0x0000000105087824 */ /* 0x000fe200078e0a08 */
[----:B--2---:R-:W-:-:S02]  /*09a0*/  IADD3 R3, PT, PT, R10, R7, R3 ;  /* 0x000000070a037210 */ /* 0x004fc40007ffe003 */
[C---:B------:R-:W-:Y:S02]  /*09b0*/  SEL R10, R2.reuse, RZ, P2 ;  /* 0x000000ff020a7207 */ /* 0x040fe40001000000 */
[-C--:B------:R-:W-:Y:S01]  /*09c0*/  ISETP.GE.U32.AND P2, PT, R21, R2.reuse, PT ;  /* 0x000000021500720c */ /* 0x080fe20003f46070 */
[C---:B------:R-:W-:Y:S01]  /*09d0*/  VIADD R21, R5.reuse, 0x3c0 ;  /* 0x000003c005157836 */ /* 0x040fe20000000000 */
[----:B------:R-:W-:Y:S01]  /*09e0*/  SEL R7, R2, RZ, P3 ;  /* 0x000000ff02077207 */ /* 0x000fe20001800000 */
[C---:B------:R-:W-:Y:S01]  /*09f0*/  IMAD.IADD R10, R5.reuse, 0x1, -R10 ;  /* 0x00000001050a7824 */ /* 0x040fe200078e0a0a */
[----:B---3--:R-:W-:Y:S02]  /*0a00*/  IADD3 R3, PT, PT, R20, R3, R19 ;  /* 0x0000000314037210 */ /* 0x008fe40007ffe013 */
[----:B------:R-:W-:Y:S01]  /*0a10*/  SEL R19, R2, RZ, P4 ;  /* 0x000000ff02137207 */ /* 0x000fe20002000000 */
[----:B------:R-:W-:Y:S01]  /*0a20*/  IMAD.IADD R7, R5, 0x1, -R7 ;  /* 0x0000000105077824 */ /* 0x000fe200078e0a07 */
[----:B------:R-:W-:-:S02]  /*0a30*/  ISETP.GE.U32.AND P4, PT, R21, R2, PT ;  /* 0x000000021500720c */ /* 0x000fc40003f86070 */
[----:B------:R-:W-:Y:S01]  /*0a40*/  LEA R21, R6, UR4, 0x2 ;  /* 0x0000000406157c11 */ /* 0x000fe2000f8e10ff */
[----:B------:R-:W-:Y:S01]  /*0a50*/  IMAD.IADD R19, R5, 0x1, -R19 ;  /* 0x0000000105137824 */ /* 0x000fe200078e0a13 */
[----:B------:R-:W-:Y:S02]  /*0a60*/  LEA R6, R15, UR4, 0x2 ;  /* 0x000000040f067c11 */ /* 0x000fe4000f8e10ff */
[----:B------:R-:W-:Y:S02]  /*0a70*/  ISETP.GE.U32.AND P3, PT, R23, R2, PT ;  /* 0x000000021700720c */ /* 0x000fe40003f66070 */
[----:B------:R-:W-:Y:S02]  /*0a80*/  LEA R15, R4, UR4, 0x2 ;  /* 0x00000004040f7c11 */ /* 0x000fe4000f8e10ff */
[----:B------:R-:W-:Y:S01]  /*0a90*/  LEA R23, R13, UR4, 0x2 ;  /* 0x000000040d177c11 */ /* 0x000fe2000f8e10ff */
[----:B------:R0:W-:Y:S01]  /*0aa0*/  LDS R4, [R21+0x580] ;  /* 0x0005800015047984 */ /* 0x0001e20000000800 */
[----:B------:R-:W-:-:S02]  /*0ab0*/  LEA R25, R16, UR4, 0x2 ;  /* 0x0000000410197c11 */ /* 0x000fc4000f8e10ff */
[----:B------:R-:W-:Y:S01]  /*0ac0*/  LEA R27, R11, UR4, 0x2 ;  /* 0x000000040b1b7c11 */ /* 0x000fe2000f8e10ff */
[----:B------:R-:W1:Y:S01]  /*0ad0*/  LDS R6, [R6+0x600] ;  /* 0x0006000006067984 */ /* 0x000e620000000800 */
[----:B------:R-:W-:Y:S02]  /*0ae0*/  LEA R13, R14, UR4, 0x2 ;  /* 0x000000040e0d7c11 */ /* 0x000fe4000f8e10ff */
[----:B------:R-:W-:Y:S01]  /*0af0*/  LEA R29, R9, UR4, 0x2 ;  /* 0x00000004091d7c11 */ /* 0x000fe2000f8e10ff */
[----:B------:R2:W-:Y:S01]  /*0b00*/  LDS R16, [R15+0x680] ;  /* 0x000680000f107984 */ /* 0x0005e20000000800 */
[----:B------:R-:W-:Y:S02]  /*0b10*/  SEL R28, R2, RZ, P5 ;  /* 0x000000ff021c7207 */ /* 0x000fe40002800000 */
[----:B------:R-:W-:Y:S01]  /*0b20*/  LEA R12, R12, UR4, 0x2 ;  /* 0x000000040c0c7c11 */ /* 0x000fe2000f8e10ff */
[----:B------:R3:W1:Y:S01]  /*0b30*/  LDS R11, [R23+0x700] ;  /* 0x00070000170b7984 */ /* 0x0006620000000800 */
[----:B0-----:R-:W-:Y:S01]  /*0b40*/  LEA R21, R8, UR4, 0x2 ;  /* 0x0000000408157c11 */ /* 0x001fe2000f8e10ff */
[----:B------:R-:W-:Y:S01]  /*0b50*/  IMAD.IADD R28, R5, 0x1, -R28 ;  /* 0x00000001051c7824 */ /* 0x000fe200078e0a1c */
[C---:B------:R-:W-:Y:S01]  /*0b60*/  SEL R24, R2.reuse, RZ, P0 ;  /* 0x000000ff02187207 */ /* 0x040fe20000000000 */
[----:B------:R0:W-:Y:S01]  /*0b70*/  LDS R14, [R25+0x780] ;  /* 0x00078000190e7984 */ /* 0x0001e20000000800 */
[----:B------:R-:W-:-:S02]  /*0b80*/  SEL R26, R2, RZ, P6 ;  /* 0x000000ff021a7207 */ /* 0x000fc40003000000 */
[----:B--2---:R-:W-:Y:S01]  /*0b90*/  LEA R15, R10, UR4, 0x2 ;  /* 0x000000040a0f7c11 */ /* 0x004fe2000f8e10ff */
[----:B------:R2:W1:Y:S01]  /*0ba0*/  LDS R9, [R27+0x800] ;  /* 0x000800001b097984 */ /* 0x0004620000000800 */
[----:B---3--:R-:W-:Y:S01]  /*0bb0*/  LEA R23, R7, UR4, 0x2 ;  /* 0x0000000407177c11 */ /* 0x008fe2000f8e10ff */
[C---:B------:R-:W-:Y:S01]  /*0bc0*/  IMAD.IADD R24, R5.reuse, 0x1, -R24 ;  /* 0x0000000105187824 */ /* 0x040fe200078e0a18 */
[C---:B------:R-:W-:Y:S01]  /*0bd0*/  SEL R22, R2.reuse, RZ, P1 ;  /* 0x000000ff02167207 */ /* 0x040fe20000800000 */
[----:B------:R-:W-:Y:S01]  /*0be0*/  LDS R13, [R13+0x880] ;  /* 0x000880000d0d7984 */ /* 0x000fe20000000800 */
[----:B------:R-:W-:Y:S01]  /*0bf0*/  SEL R20, R2, RZ, P2 ;  /* 0x000000ff02147207 */ /* 0x000fe20001000000 */
[----:B------:R-:W-:Y:S01]  /*0c00*/  IMAD.IADD R26, R5, 0x1, -R26 ;  /* 0x00000001051a7824 */ /* 0x000fe200078e0a1a */
[----:B----4-:R-:W-:Y:S01]  /*0c10*/  IADD3 R17, PT, PT, R18, R3, R17 ;  /* 0x0000000312117210 */ /* 0x010fe20007ffe011 */
[----:B------:R3:W4:Y:S01]  /*0c20*/  LDS R8, [R29+0x900] ;  /* 0x000900001d087984 */ /* 0x0007220000000800 */
[----:B------:R-:W-:Y:S01]  /*0c30*/  LEA R19, R19, UR4, 0x2 ;  /* 0x0000000413137c11 */ /* 0x000fe2000f8e10ff */
[C---:B------:R-:W-:Y:S01]  /*0c40*/  IMAD.IADD R22, R5.reuse, 0x1, -R22 ;  /* 0x0000000105167824 */ /* 0x040fe200078e0a16 */
[----:B------:R-:W-:Y:S01]  /*0c50*/  SEL R18, R2, RZ, P3 ;  /* 0x000000ff02127207 */ /* 0x000fe20001800000 */
[----:B------:R-:W-:Y:S01]  /*0c60*/  LDS R10, [R12+0x980] ;  /* 0x000980000c0a7984 */ /* 0x000fe20000000800 */
[----:B------:R-:W-:Y:S01]  /*0c70*/  LEA R28, R28, UR4, 0x2 ;  /* 0x000000041c1c7c11 */ /* 0x000fe2000f8e10ff */
[C---:B------:R-:W-:Y:S01]  /*0c80*/  IMAD.IADD R20, R5.reuse, 0x1, -R20 ;  /* 0x0000000105147824 */ /* 0x040fe200078e0a14 */
[----:B------:R-:W-:Y:S01]  /*0c90*/  SEL R3, R2, RZ, P4 ;  /* 0x000000ff02037207 */ /* 0x000fe20002000000 */
[----:B------:R-:W4:Y:S01]  /*0ca0*/  LDS R7, [R21+0xa00] ;  /* 0x000a000015077984 */ /* 0x000f220000000800 */
[----:B0-----:R-:W-:Y:S01]  /*0cb0*/  LEA R25, R24, UR4, 0x2 ;  /* 0x0000000418197c11 */ /* 0x001fe2000f8e10ff */
[C---:B------:R-:W-:Y:S01]  /*0cc0*/  IMAD.IADD R18, R5.reuse, 0x1, -R18 ;  /* 0x0000000105127824 */ /* 0x040fe200078e0a12 */
[----:B------:R-:W-:Y:S01]  /*0cd0*/  LEA R26, R26, UR4, 0x2 ;  /* 0x000000041a1a7c11 */ /* 0x000fe2000f8e10ff */
[----:B------:R-:W-:Y:S01]  /*0ce0*/  LDS R15, [R15+0xa80] ;  /* 0x000a80000f0f7984 */ /* 0x000fe20000000800 */
[C---:B------:R-:W-:Y:S01]  /*0cf0*/  IMAD.IADD R3, R5.reuse, 0x1, -R3 ;  /* 0x0000000105037824 */ /* 0x040fe200078e0a03 */
[----:B------:R-:W-:Y:S01]  /*0d00*/  LEA R22, R22, UR4, 0x2 ;  /* 0x0000000416167c11 */ /* 0x000fe2000f8e10ff */
[----:B------:R-:W-:Y:S01]  /*0d10*/  VIADD R5, R5, 0x3e0 ;  /* 0x000003e005057836 */ /* 0x000fe20000000000 */
[----:B------:R-:W0:Y:S01]  /*0d20*/  LDS R12, [R23+0xb00] ;  /* 0x000b0000170c7984 */ /* 0x000e220000000800 */
[----:B--2---:R-:W-:-:S02]  /*0d30*/  LEA R27, R20, UR4, 0x2 ;  /* 0x00000004141b7c11 */ /* 0x004fc4000f8e10ff */
[----:B---3--:R-:W-:Y:S01]  /*0d40*/  LEA R29, R18, UR4, 0x2 ;  /* 0x00000004121d7c11 */ /* 0x008fe2000f8e10ff */
[----:B------:R-:W-:Y:S01]  /*0d50*/  LDS R24, [R19+0xb80] ;  /* 0x000b800013187984 */ /* 0x000fe20000000800 */
[----:B------:R-:W-:Y:S02]  /*0d60*/  LEA R18, R3, UR4, 0x2 ;  /* 0x0000000403127c11 */ /* 0x000fe4000f8e10ff */
[----:B-1----:R-:W-:Y:S01]  /*0d70*/  IADD3 R4, PT, PT, R6, R17, R4 ;  /* 0x0000001106047210 */ /* 0x002fe20007ffe004 */
[----:B------:R-:W1:Y:S01]  /*0d80*/  LDS R19, [R28+0xc00] ;  /* 0x000c00001c137984 */ /* 0x000e620000000800 */
[----:B------:R-:W-:Y:S02]  /*0d90*/  LOP3.LUT R6, R5, 0xffff, RZ, 0xc0, !PT ;  /* 0x0000ffff05067812 */ /* 0x000fe400078ec0ff */
[----:B------:R-:W-:Y:S01]  /*0da0*/  IADD3 R4, PT, PT, R11, R4, R16 ;  /* 0x000000040b047210 */ /* 0x000fe20007ffe010 */
[----:B------:R-:W-:Y:S04]  /*0db0*/  LDS R21, [R26+0xc80] ;  /* 0x000c80001a157984 */ /* 0x000fe80000000800 */
[----:B------:R-:W2:Y:S01]  /*0dc0*/  LDS R20, [R25+0xd00] ;  /* 0x000d000019147984 */ /* 0x000ea20000000800 */
[----:B------:R-:W-:-:S02]  /*0dd0*/  IADD3 R4, PT, PT, R9, R4, R14 ;  /* 0x0000000409047210 */ /* 0x000fc40007ffe00e */
[----:B------:R-:W-:Y:S01]  /*0de0*/  MOV R9, 0xec0 ;  /* 0x00000ec000097802 */ /* 0x000fe20000000f00 */
[----:B------:R-:W-:Y:S04]  /*0df0*/  LDS R22, [R22+0xd80] ;  /* 0x000d800016167984 */ /* 0x000fe80000000800 */
[----:B------:R-:W3:Y:S01]  /*0e00*/  LDS R23, [R27+0xe00] ;  /* 0x000e00001b177984 */ /* 0x000ee20000000800 */
[----:B----4-:R-:W-:-:S03]  /*0e10*/  IADD3 R4, PT, PT, R8, R4, R13 ;  /* 0x0000000408047210 */ /* 0x010fc60007ffe00d */
[----:B------:R-:W-:Y:S04]  /*0e20*/  LDS R3, [R29+0xe80] ;  /* 0x000e80001d037984 */ /* 0x000fe80000000800 */
[----:B------:R-:W4:Y:S01]  /*0e30*/  LDS R18, [R18+0xf00] ;  /* 0x000f000012127984 */ /* 0x000f220000000800 */
[----:B------:R-:W-:Y:S02]  /*0e40*/  IADD3 R4, PT, PT, R7, R4, R10 ;  /* 0x0000000407047210 */ /* 0x000fe40007ffe00a */
[----:B------:R-:W-:Y:S02]  /*0e50*/  LOP3.LUT R7, R2, 0xffff, RZ, 0xc0, !PT ;  /* 0x0000ffff02077812 */ /* 0x000fe400078ec0ff */
[----:B0-----:R-:W-:-:S04]  /*0e60*/  IADD3 R4, PT, PT, R12, R4, R15 ;  /* 0x000000040c047210 */ /* 0x001fc80007ffe00f */
[----:B-1----:R-:W-:-:S04]  /*0e70*/  IADD3 R4, PT, PT, R19, R4, R24 ;  /* 0x0000000413047210 */ /* 0x002fc80007ffe018 */
[----:B--2---:R-:W-:-:S04]  /*0e80*/  IADD3 R4, PT, PT, R20, R4, R21 ;  /* 0x0000000414047210 */ /* 0x004fc80007ffe015 */
[----:B---3--:R-:W-:-:S04]  /*0e90*/  IADD3 R4, PT, PT, R23, R4, R22 ;  /* 0x0000000417047210 */ /* 0x008fc80007ffe016 */
[----:B----4-:R-:W-:-:S07]  /*0ea0*/  IADD3 R5, PT, PT, R18, R4, R3 ;  /* 0x0000000412057210 */ /* 0x010fce0007ffe003 */
[----:B-----5:R-:W-:Y:S05]  /*0eb0*/  CALL.REL.NOINC `($__internal_0_$__cuda_sm20_rem_u16) ;  /* 0x0000000000c87944 */ /* 0x020fea0003c00000 */
[----:B------:R-:W-:-:S04]  /*0ec0*/  LOP3.LUT R2, R7, 0xffff, RZ, 0xc0, !PT ;  /* 0x0000ffff07027812 */ /* 0x000fc800078ec0ff */
[----:B------:R-:W-:Y:S01]  /*0ed0*/  LEA R2, R2, UR4, 0x2 ;  /* 0x0000000402027c11 */ /* 0x000fe2000f8e10ff */
[----:B------:R-:W-:-:S05]  /*0ee0*/  UMOV UR4, 0x400 ;  /* 0x0000040000047882 */ /* 0x000fca0000000000 */
[----:B------:R-:W0:Y:S02]  /*0ef0*/  LDS R2, [R2] ;  /* 0x0000000002027984 */ /* 0x000e240000000800 */
[----:B0-----:R-:W-:-:S07]  /*0f00*/  IADD3 R0, PT, PT, R0, -R5, -R2 ;  /* 0x8000000500007210 */ /* 0x001fce0007ffe802 */
.L_x_2:
[----:B------:R-:W0:Y:S01]  /*0f10*/  LDCU UR10, c[0x0][0x360] ;  /* 0x00006c00ff0a77ac */ /* 0x000e220008000800 */
[----:B------:R-:W1:Y:S01]  /*0f20*/  S2R R10, SR_CTAID.X ;  /* 0x00000000000a7919 */ /* 0x000e620000002500 */
[----:B------:R-:W2:Y:S01]  /*0f30*/  LDC.64 R2, c[0x0][0x388] ;  /* 0x0000e200ff027b82 */ /* 0x000ea20000000a00 */
[----:B------:R-:W3:Y:S01]  /*0f40*/  S2R R11, SR_TID.X ;  /* 0x00000000000b7919 */ /* 0x000ee20000002100 */
[----:B0-----:R-:W-:-:S04]  /*0f50*/  UIADD3 UR5, UPT, UPT, UR10, 0x3ff, URZ ;  /* 0x000003ff0a057890 */ /* 0x001fc8000fffe0ff */
[----:B------:R-:W-:-:S04]  /*0f60*/  ULOP3.LUT UR6, UR5, 0x3e0, URZ, 0xc0, !UPT ;  /* 0x000003e005067892 */ /* 0x000fc8000f8ec0ff */
[----:B------:R-:W-:-:S09]  /*0f70*/  UISETP.NE.AND UP0, UPT, UR6, 0x3e0, UPT ;  /* 0x000003e00600788c */ /* 0x000fd2000bf05270 */
[----:B-1-3--:R-:W-:Y:S05]  /*0f80*/  BRA.U !UP0, `(.L_x_3) ;  /* 0x0000000108847547 */ /* 0x00afea000b800000 */
[----:B------:R-:W0:Y:S01]  /*0f90*/  I2F.U32.RP R6, UR10 ;  /* 0x0000000a00067d06 */ /* 0x000e220008209000 */
[----:B------:R-:W1:Y:S01]  /*0fa0*/  S2R R8, SR_TID.X ;  /* 0x0000000000087919 */ /* 0x000e620000002100 */
[----:B------:R-:W3:Y:S01]  /*0fb0*/  S2UR UR7, SR_CgaCtaId ;  /* 0x00000000000779c3 */ /* 0x000ee20000008800 */
[----:B------:R-:W-:Y:S01]  /*0fc0*/  ULEA.HI UR5, UR5, 0x1, URZ, 0x1b ;  /* 0x0000000105057891 */ /* 0x000fe2000f8fd8ff */
[----:B------:R-:W-:Y:S01]  /*0fd0*/  ISETP.NE.U32.AND P1, PT, RZ, UR10, PT ;  /* 0x0000000aff007c0c */ /* 0x000fe2000bf25070 */
[----:B------:R-:W-:Y:S02]  /*0fe0*/  UMOV UR6, 0x400 ;  /* 0x0000040000067882 */ /* 0x000fe40000000000 */
[----:B------:R-:W-:-:S04]  /*0ff0*/  ULOP3.LUT UR5, UR5, 0x1f, URZ, 0xc0, !UPT ;  /* 0x0000001f05057892 */ /* 0x000fc8000f8ec0ff */
[----:B------:R-:W-:Y:S01]  /*1000*/  UIADD3 UR5, UPT, UPT, -UR5, URZ, URZ ;  /* 0x000000ff05057290 */ /* 0x000fe2000fffe1ff */
[----:B0-----:R-:W0:Y:S01]  /*1010*/  MUFU.RCP R6, R6 ;  /* 0x0000000600067308 */ /* 0x001e220000001000 */
[----:B---3--:R-:W-:Y:S01]  /*1020*/  ULEA UR6, UR7, UR6, 0x18 ;  /* 0x0000000607067291 */ /* 0x008fe2000f8ec0ff */
[----:B0-----:R-:W-:-:S06]  /*1030*/  VIADD R4, R6, 0xffffffe ;  /* 0x0ffffffe06047836 */ /* 0x001fcc0000000000 */
[----:B------:R0:W3:Y:S02]  /*1040*/  F2I.FTZ.U32.TRUNC.NTZ R5, R4 ;  /* 0x0000000400057305 */ /* 0x0000e4000021f000 */
[----:B0-----:R-:W-:Y:S02]  /*1050*/  IMAD.MOV.U32 R4, RZ, RZ, RZ ;  /* 0x000000ffff047224 */ /* 0x001fe400078e00ff */
[----:B---3--:R-:W-:-:S04]  /*1060*/  IMAD.MOV R7, RZ, RZ, -R5 ;  /* 0x000000ffff077224 */ /* 0x008fc800078e0a05 */
[----:B------:R-:W-:-:S04]  /*1070*/  IMAD R7, R7, UR10, RZ ;  /* 0x0000000a07077c24 */ /* 0x000fc8000f8e02ff */
[----:B------:R-:W-:Y:S01]  /*1080*/  IMAD.HI.U32 R5, R5, R7, R4 ;  /* 0x0000000705057227 */ /* 0x000fe200078e0004 */
[----:B------:R-:W-:-:S03]  /*1090*/  LOP3.LUT R7, RZ, UR10, RZ, 0x33, !PT ;  /* 0x0000000aff077c12 */ /* 0x000fc6000f8e33ff */
[----:B-1----:R-:W-:-:S07]  /*10a0*/  VIADD R4, R8, UR4 ;  /* 0x0000000408047c36 */ /* 0x002fce0008000000 */
.L_x_4:
[----:B------:R-:W-:Y:S01]  /*10b0*/  IMAD.HI.U32 R6, R5, R4, RZ ;  /* 0x0000000405067227 */ /* 0x000fe200078e00ff */
[----:B------:R-:W-:-:S03]  /*10c0*/  UIADD3 UR5, UPT, UPT, UR5, 0x1, URZ ;  /* 0x0000000105057890 */ /* 0x000fc6000fffe0ff */
[----:B------:R-:W-:Y:S01]  /*10d0*/  IMAD.MOV R9, RZ, RZ, -R6 ;  /* 0x000000ffff097224 */ /* 0x000fe200078e0a06 */
[----:B------:R-:W-:-:S03]  /*10e0*/  UISETP.NE.AND UP0, UPT, UR5, URZ, UPT ;  /* 0x000000ff0500728c */ /* 0x000fc6000bf05270 */
[----:B------:R-:W-:Y:S02]  /*10f0*/  IMAD R6, R9, UR10, R4 ;  /* 0x0000000a09067c24 */ /* 0x000fe4000f8e0204 */
[----:B------:R-:W-:-:S03]  /*1100*/  VIADD R4, R4, 0x20 ;  /* 0x0000002004047836 */ /* 0x000fc60000000000 */
[----:B------:R-:W-:-:S13]  /*1110*/  ISETP.GE.U32.AND P0, PT, R6, UR10, PT ;  /* 0x0000000a06007c0c */ /* 0x000fda000bf06070 */
[----:B------:R-:W-:-:S05]  /*1120*/  @P0 VIADD R6, R6, -UR10 ;  /* 0x8000000a06060c36 */ /* 0x000fca0008000000 */
[----:B------:R-:W-:-:S13]  /*1130*/  ISETP.GE.U32.AND P0, PT, R6, UR10, PT ;  /* 0x0000000a06007c0c */ /* 0x000fda000bf06070 */
[----:B------:R-:W-:-:S05]  /*1140*/  @P0 VIADD R6, R6, -UR10 ;  /* 0x8000000a06060c36 */ /* 0x000fca0008000000 */
[----:B------:R-:W-:-:S04]  /*1150*/  SEL R6, R7, R6, !P1 ;  /* 0x0000000607067207 */ /* 0x000fc80004800000 */
[----:B------:R-:W-:-:S05]  /*1160*/  LEA R6, R6, UR6, 0x2 ;  /* 0x0000000606067c11 */ /* 0x000fca000f8e10ff */
[----:B------:R-:W0:Y:S02]  /*1170*/  LDS R9, [R6] ;  /* 0x0000000006097984 */ /* 0x000e240000000800 */
[----:B0----5:R-:W-:Y:S01]  /*1180*/  IMAD.IADD R0, R0, 0x1, -R9 ;  /* 0x0000000100007824 */ /* 0x021fe200078e0a09 */
[----:B------:R-:W-:Y:S06]  /*1190*/  BRA.U UP0, `(.L_x_4) ;  /* 0xfffffffd00c47547 */ /* 0x000fec000b83ffff */
.L_x_3:
[----:B------:R-:W-:-:S04]  /*11a0*/  IMAD R5, R10, UR10, R11 ;  /* 0x0000000a0a057c24 */ /* 0x000fc8000f8e020b */
[----:B--2---:R-:W-:-:S05]  /*11b0*/  IMAD.WIDE R2, R5, 0x4, R2 ;  /* 0x0000000405027825 */ /* 0x004fca00078e0202 */
[----:B-----5:R-:W-:Y:S01]  /*11c0*/  STG.E desc[UR8][R2.64], R0 ;  /* 0x0000000002007986 */ /* 0x020fe2000c101908 */
[----:B------:R-:W-:Y:S05]  /*11d0*/  EXIT ;  /* 0x000000000000794d */ /* 0x000fea0003800000 */
        .weak           $__internal_0_$__cuda_sm20_rem_u16
        .type           $__internal_0_$__cuda_sm20_rem_u16,@function
        .size           $__internal_0_$__cuda_sm20_rem_u16,(.L_x_27 - $__internal_0_$__cuda_sm20_rem_u16)
$__internal_0_$__cuda_sm20_rem_u16:
[----:B------:R-:W0:Y:S01]  /*11e0*/  I2F.U16 R2, R7 ;  /* 0x0000000700027306 */ /* 0x000e220000101000 */
[----:B------:R-:W-:Y:S01]  /*11f0*/  IMAD.MOV.U32 R3, RZ, RZ, 0x4b800000 ;  /* 0x4b800000ff037424 */ /* 0x000fe200078e00ff */
[C---:B0-----:R-:W-:Y:S02]  /*1200*/  FSETP.GEU.AND P1, PT, |R2|.reuse, 1.175494350822287508e-38, PT ;  /* 0x008000000200780b */ /* 0x041fe40003f2e200 */
[----:B------:R-:W-:Y:S02]  /*1210*/  FSETP.GT.AND P0, PT, |R2|, 8.50705917302346158658e+37, PT ;  /* 0x7e8000000200780b */ /* 0x000fe40003f04200 */
[----:B------:R-:W-:-:S04]  /*1220*/  FSEL R3, R3, 1, !P1 ;  /* 0x3f80000003037808 */ /* 0x000fc80004800000 */
[----:B------:R-:W-:Y:S02]  /*1230*/  FSEL R3, R3, 0.25, !P0 ;  /* 0x3e80000003037808 */ /* 0x000fe40004000000 */
[----:B------:R-:W-:-:S03]  /*1240*/  ISETP.NE.U32.AND P0, PT, R7, RZ, PT ;  /* 0x000000ff0700720c */ /* 0x000fc60003f05070 */
[----:B------:R-:W-:Y:S02]  /*1250*/  FMUL R4, R2, R3 ;  /* 0x0000000302047220 */ /* 0x000fe40000400000 */
[----:B------:R-:W-:Y:S08]  /*1260*/  I2F.U16.RZ R2, R6 ;  /* 0x0000000600027306 */ /* 0x000ff0000010d000 */
[----:B------:R-:W0:Y:S02]  /*1270*/  MUFU.RCP R4, R4 ;  /* 0x0000000400047308 */ /* 0x000e240000001000 */
[----:B0-----:R-:W-:-:S04]  /*1280*/  FMUL R3, R3, R4 ;  /* 0x0000000403037220 */ /* 0x001fc80000400000 */
[----:B------:R-:W-:-:S04]  /*1290*/  VIADD R3, R3, 0x2 ;  /* 0x0000000203037836 */ /* 0x000fc80000000000 */
[----:B------:R-:W-:Y:S01]  /*12a0*/  FMUL.RZ R8, R2, R3 ;  /* 0x0000000302087220 */ /* 0x000fe2000040c000 */
[----:B------:R-:W-:-:S05]  /*12b0*/  IMAD.MOV.U32 R3, RZ, RZ, 0x0 ;  /* 0x00000000ff037424 */ /* 0x000fca00078e00ff */
[----:B------:R-:W0:Y:S02]  /*12c0*/  F2I.U32.TRUNC.NTZ R8, R8 ;  /* 0x0000000800087305 */ /* 0x000e24000020f000 */
[----:B0-----:R-:W-:-:S05]  /*12d0*/  LOP3.LUT R2, R8, 0xffff, RZ, 0xc0, !PT ;  /* 0x0000ffff08027812 */ /* 0x001fca00078ec0ff */
[----:B------:R-:W-:-:S04]  /*12e0*/  IMAD.MOV R2, RZ, RZ, -R2 ;  /* 0x000000ffff027224 */ /* 0x000fc800078e0a02 */
[----:B------:R-:W-:Y:S02]  /*12f0*/  IMAD R7, R7, R2, R6 ;  /* 0x0000000207077224 */ /* 0x000fe400078e0206 */
[----:B------:R-:W-:Y:S02]  /*1300*/  IMAD.MOV.U32 R2, RZ, RZ, R9 ;  /* 0x000000ffff027224 */ /* 0x000fe400078e0009 */
[----:B------:R-:W-:Y:S02]  /*1310*/  @!P0 IMAD.MOV.U32 R7, RZ, RZ, -0x1 ;  /* 0xffffffffff078424 */ /* 0x000fe400078e00ff */
[----:B------:R-:W-:Y:S05]  /*1320*/  RET.REL.NODEC R2 `(reduce_sub32) ;  /* 0xffffffec02347950 */ /* 0x000fea0003c3ffff */
.L_x_5:
[----:B------:R-:W-:-:S00]  /*1330*/  BRA `(.L_x_5) ;  /* 0xfffffffc00fc7947 */ /* 0x000fc0000383ffff */
[----:B------:R-:W-:-:S00]  /*1340*/  NOP ;  /* 0x0000000000007918 */ /* 0x000fc00000000000 */
        /* <DEDUP_REMOVED lines=11> */
.L_x_27:


//--------------------- .text.reduce_sub16        --------------------------
	.section	.text.reduce_sub16,"ax",@progbits
	.align	128
        .global         reduce_sub16
        .type           reduce_sub16,@function
        .size           reduce_sub16,(.L_x_29 - reduce_sub16)
        .other          reduce_sub16,@"STO_CUDA_ENTRY STV_DEFAULT"
reduce_sub16:
.text.reduce_sub16:
        /* <DEDUP_REMOVED lines=18> */
.L_x_7:
[----:B------:R-:W-:Y:S05]  /*0120*/  BSYNC.RECONVERGENT B0 ;  /* 0x0000000000007941 */ /* 0x000fea0003800200 */
.L_x_6:
[----:B------:R-:W-:Y:S06]  /*0130*/  BAR.SYNC.DEFER_BLOCKING 0x0 ;  /* 0x0000000000007b1d */ /* 0x000fec0000010000 */
[----:B------:R-:W-:Y:S05]  /*0140*/  @P0 EXIT ;  /* 0x000000000000094d */ /* 0x000fea0003800000 */
[----:B0-----:R-:W0:Y:S02]  /*0150*/  LDC.64 R2, c[0x0][0x388] ;  /* 0x0000e200ff027b82 */ /* 0x001e240000000a00 */
[----:B0-----:R-:W-:-:S05]  /*0160*/  IMAD.WIDE R2, R5, 0x4, R2 ;  /* 0x0000000405027825 */ /* 0x001fca00078e0202 */
[----:B------:R0:W5:Y:S01]  /*0170*/  LDG.E R9, desc[UR8][R2.64] ;  /* 0x0000000802097981 */ /* 0x000162000c1e1900 */
[C---:B------:R-:W-:Y:S01]  /*0180*/  ISETP.GE.U32.AND P0, PT, R8.reuse, 0x1e1, PT ;  /* 0x000001e10800780c */ /* 0x040fe20003f06070 */
[----:B------:R-:W-:Y:S01]  /*0190*/  VIADD R0, R8, 0xffffffff ;  /* 0xffffffff08007836 */ /* 0x000fe20000000000 */
[----:B------:R-:W-:-:S04]  /*01a0*/  UMOV UR4, URZ ;  /* 0x000000ff00047c82 */ /* 0x000fc80008000000 */
[----:B------:R-:W-:-:S04]  /*01b0*/  LEA.HI R0, R0, 0x1, RZ, 0x1b ;  /* 0x0000000100007811 */ /* 0x000fc800078fd8ff */
[----:B------:R-:W-:-:S03]  /*01c0*/  LOP3.LUT R7, R0, 0xf, RZ, 0xc0, !PT ;  /* 0x0000000f00077812 */ /* 0x000fc600078ec0ff */
[----:B0-----:R-:W-:Y:S05]  /*01d0*/  @!P0 BRA `(.L_x_8) ;  /* 0x0000000c00388947 */ /* 0x001fea0003800000 */
[----:B------:R-:W0:Y:S01]  /*01e0*/  I2F.U32.RP R6, R8 ;  /* 0x0000000800067306 */ /* 0x000e220000209000 */
[----:B------:R-:W1:Y:S01]  /*01f0*/  S2UR UR5, SR_CgaCtaId ;  /* 0x00000000000579c3 */ /* 0x000e620000008800 */
[----:B------:R-:W-:Y:S01]  /*0200*/  LOP3.LUT R0, R0, 0xffffff0, RZ, 0xc0, !PT ;  /* 0x0ffffff000007812 */ /* 0x000fe200078ec0ff */
[----:B------:R-:W-:Y:S01]  /*0210*/  UMOV UR4, 0x400 ;  /* 0x0000040000047882 */ /* 0x000fe20000000000 */
[----:B------:R-:W-:-:S03]  /*0220*/  ISETP.NE.U32.AND P0, PT, R8, RZ, PT ;  /* 0x000000ff0800720c */ /* 0x000fc60003f05070 */
[----:B------:R-:W-:Y:S01]  /*0230*/  IMAD.MOV R0, RZ, RZ, -R0 ;  /* 0x000000ffff007224 */ /* 0x000fe200078e0a00 */
[----:B0-----:R-:W0:Y:S01]  /*0240*/  MUFU.RCP R6, R6 ;  /* 0x0000000600067308 */ /* 0x001e220000001000 */
[----:B-1----:R-:W-:-:S03]  /*0250*/  ULEA UR5, UR5, UR4, 0x18 ;  /* 0x0000000405057291 */ /* 0x002fc6000f8ec0ff */
[----:B------:R-:W-:Y:S01]  /*0260*/  UMOV UR4, 0x100 ;  /* 0x0000010000047882 */ /* 0x000fe20000000000 */
[----:B0-----:R-:W-:-:S04]  /*0270*/  VIADD R4, R6, 0xffffffe ;  /* 0x0ffffffe06047836 */ /* 0x001fc80000000000 */
[----:B------:R0:W1:Y:S02]  /*0280*/  F2I.FTZ.U32.TRUNC.NTZ R5, R4 ;  /* 0x0000000400057305 */ /* 0x000064000021f000 */
[----:B0-----:R-:W-:Y:S02]  /*0290*/  IMAD.MOV.U32 R4, RZ, RZ, RZ ;  /* 0x000000ffff047224 */ /* 0x001fe400078e00ff */
[----:B-1----:R-:W-:-:S04]  /*02a0*/  IMAD.MOV R13, RZ, RZ, -R5 ;  /* 0x000000ffff0d7224 */ /* 0x002fc800078e0a05 */
[----:B------:R-:W-:-:S04]  /*02b0*/  IMAD R13, R13, R8, RZ ;  /* 0x000000080d0d7224 */ /* 0x000fc800078e02ff */
[----:B------:R-:W-:Y:S01]  /*02c0*/  IMAD.HI.U32 R6, R5, R13, R4 ;  /* 0x0000000d05067227 */ /* 0x000fe200078e0004 */
[----:B------:R-:W-:Y:S02]  /*02d0*/  MOV R5, R11 ;  /* 0x0000000b00057202 */ /* 0x000fe40000000f00 */
[----:B------:R-:W-:-:S07]  /*02e0*/  LOP3.LUT R4, RZ, R8, RZ, 0x33, !PT ;  /* 0x00000008ff047212 */ /* 0x000fce00078e33ff */
.L_x_9:
[C---:B------:R-:W-:Y:S01]  /*02f0*/  VIADD R15, R5.reuse, 0x20 ;  /* 0x00000020050f7836 */ /* 0x040fe20000000000 */
[C---:B------:R-:W-:Y:S01]  /*0300*/  IADD3 R23, PT, PT, R5.reuse, 0xa0, RZ ;  /* 0x000000a005177810 */ /* 0x040fe20007ffe0ff */
[C---:B------:R-:W-:Y:S01]  /*0310*/  VIADD R17, R5.reuse, 0x40 ;  /* 0x0000004005117836 */ /* 0x040fe20000000000 */
[----:B------:R-:W-:Y:S01]  /*0320*/  IADD3 R27, PT, PT, R5, 0x140, RZ ;  /* 0x00000140051b7810 */ /* 0x000fe20007ffe0ff */
[----:B------:R-:W-:Y:S01]  /*0330*/  IMAD.HI.U32 R12, R6, R15, RZ ;  /* 0x0000000f060c7227 */ /* 0x000fe200078e00ff */
[----:B------:R-:W-:-:S03]  /*0340*/  UIADD3 UR4, UPT, UPT, UR4, 0x200, URZ ;  /* 0x0000020004047890 */ /* 0x000fc6000fffe0ff */
[----:B------:R-:W-:Y:S01]  /*0350*/  IMAD.HI.U32 R10, R6, R5, RZ ;  /* 0x00000005060a7227 */ /* 0x000fe200078e00ff */
[----:B------:R-:W-:-:S03]  /*0360*/  IADD3 R12, PT, PT, -R12, RZ, RZ ;  /* 0x000000ff0c0c7210 */ /* 0x000fc60007ffe1ff */
[----:B------:R-:W-:-:S04]  /*0370*/  IMAD.HI.U32 R13, R6, R17, RZ ;  /* 0x00000011060d7227 */ /* 0x000fc800078e00ff */
[----:B------:R-:W-:Y:S02]  /*0380*/  IMAD.MOV R10, RZ, RZ, -R10 ;  /* 0x000000ffff0a7224 */ /* 0x000fe400078e0a0a */
[----:B------:R-:W-:Y:S02]  /*0390*/  IMAD.MOV R14, RZ, RZ, -R13 ;  /* 0x000000ffff0e7224 */ /* 0x000fe400078e0a0d */
[C---:B------:R-:W-:Y:S02]  /*03a0*/  IMAD R13, R8.reuse, R10, R5 ;  /* 0x0000000a080d7224 */ /* 0x040fe400078e0205 */
[C---:B------:R-:W-:Y:S02]  /*03b0*/  IMAD R15, R8.reuse, R12, R15 ;  /* 0x0000000c080f7224 */ /* 0x040fe400078e020f */
[----:B------:R-:W-:Y:S01]  /*03c0*/  IMAD R17, R8, R14, R17 ;  /* 0x0000000e08117224 */ /* 0x000fe200078e0211 */
[-C--:B------:R-:W-:Y:S01]  /*03d0*/  ISETP.GE.U32.AND P1, PT, R13, R8.reuse, PT ;  /* 0x000000080d00720c */ /* 0x080fe20003f26070 */
[----:B------:R-:W-:Y:S01]  /*03e0*/  VIADD R21, R5, 0x60 ;  /* 0x0000006005157836 */ /* 0x000fe20000000000 */
[-C--:B------:R-:W-:Y:S01]  /*03f0*/  ISETP.GE.U32.AND P2, PT, R15, R8.reuse, PT ;  /* 0x000000080f00720c */ /* 0x080fe20003f46070 */
[----:B------:R-:W-:Y:S01]  /*0400*/  VIADD R19, R5, 0xe0 ;  /* 0x000000e005137836 */ /* 0x000fe20000000000 */
[----:B------:R-:W-:Y:S01]  /*0410*/  ISETP.GE.U32.AND P3, PT, R17, R8, PT ;  /* 0x000000081100720c */ /* 0x000fe20003f66070 */
[----:B------:R-:W-:-:S04]  /*0420*/  IMAD.HI.U32 R12, R6, R21, RZ ;  /* 0x00000015060c7227 */ /* 0x000fc800078e00ff */
[----:B------:R-:W-:Y:S02]  /*0430*/  VIADD R25, R5, 0x80 ;  /* 0x0000008005197836 */ /* 0x000fe40000000000 */
[----:B------:R-:W-:Y:S02]  /*0440*/  IMAD.MOV R12, RZ, RZ, -R12 ;  /* 0x000000ffff0c7224 */ /* 0x000fe400078e0a0c */
[--C-:B------:R-:W-:Y:S02]  /*0450*/  @P1 IMAD.IADD R13, R13, 0x1, -R8.reuse ;  /* 0x000000010d0d1824 */ /* 0x100fe400078e0a08 */
[--C-:B------:R-:W-:Y:S02]  /*0460*/  @P2 IMAD.IADD R15, R15, 0x1, -R8.reuse ;  /* 0x000000010f0f2824 */ /* 0x100fe400078e0a08 */
[----:B------:R-:W-:Y:S01]  /*0470*/  @P3 IMAD.IADD R17, R17, 0x1, -R8 ;  /* 0x0000000111113824 */ /* 0x000fe200078e0a08 */
[-C--:B------:R-:W-:Y:S01]  /*0480*/  ISETP.GE.U32.AND P1, PT, R13, R8.reuse, PT ;  /* 0x000000080d00720c */ /* 0x080fe20003f26070 */
[----:B------:R-:W-:Y:S01]  /*0490*/  IMAD.HI.U32 R20, R6, R19, RZ ;  /* 0x0000001306147227 */ /* 0x000fe200078e00ff */
[----:B------:R-:W-:-:S02]  /*04a0*/  ISETP.GE.U32.AND P2, PT, R15, R8, PT ;  /* 0x000000080f00720c */ /* 0x000fc40003f46070 */
[----:B------:R-:W-:Y:S01]  /*04b0*/  ISETP.GE.U32.AND P3, PT, R17, R8, PT ;  /* 0x000000081100720c */ /* 0x000fe20003f66070 */
[----:B------:R-:W-:-:S04]  /*04c0*/  IMAD.HI.U32 R14, R6, R25, RZ ;  /* 0x00000019060e7227 */ /* 0x000fc800078e00ff */
[----:B------:R-:W-:Y:S02]  /*04d0*/  IMAD R12, R8, R12, R21 ;  /* 0x0000000c080c7224 */ /* 0x000fe400078e0215 */
[----:B------:R-:W-:Y:S02]  /*04e0*/  IMAD.MOV R20, RZ, RZ, -R20 ;  /* 0x000000ffff147224 */ /* 0x000fe400078e0a14 */
[-C--:B------:R-:W-:Y:S01]  /*04f0*/  @P1 IADD3 R13, PT, PT, R13, -R8.reuse, RZ ;  /* 0x800000080d0d1210 */ /* 0x080fe20007ffe0ff */
[----:B------:R-:W-:Y:S01]  /*0500*/  IMAD.MOV R14, RZ, RZ, -R14 ;  /* 0x000000ffff0e7224 */ /* 0x000fe200078e0a0e */
[----:B------:R-:W-:Y:S01]  /*0510*/  ISETP.GE.U32.AND P1, PT, R12, R8, PT ;  /* 0x000000080c00720c */ /* 0x000fe20003f26070 */
[--C-:B------:R-:W-:Y:S01]  /*0520*/  @P2 IMAD.IADD R15, R15, 0x1, -R8.reuse ;  /* 0x000000010f0f2824 */ /* 0x100fe200078e0a08 */
[----:B------:R-:W-:Y:S01]  /*0530*/  SEL R13, R4, R13, !P0 ;  /* 0x0000000d040d7207 */ /* 0x000fe20004000000 */
[----:B------:R-:W-:Y:S02]  /*0540*/  @P3 IMAD.IADD R17, R17, 0x1, -R8 ;  /* 0x0000000111113824 */ /* 0x000fe400078e0a08 */
[----:B------:R-:W-:Y:S01]  /*0550*/  IMAD.HI.U32 R16, R6, R23, RZ ;  /* 0x0000001706107227 */ /* 0x000fe200078e00ff */
[----:B------:R-:W-:-:S02]  /*0560*/  SEL R15, R4, R15, !P0 ;  /* 0x0000000f040f7207 */ /* 0x000fc40004000000 */
[----:B------:R-:W-:Y:S01]  /*0570*/  SEL R17, R4, R17, !P0 ;  /* 0x0000001104117207 */ /* 0x000fe20004000000 */
[----:B------:R-:W-:Y:S01]  /*0580*/  VIADD R29, R5, 0x120 ;  /* 0x00000120051d7836 */ /* 0x000fe20000000000 */
[----:B------:R-:W-:Y:S01]  /*0590*/  LEA R10, R13, UR5, 0x2 ;  /* 0x000000050d0a7c11 */ /* 0x000fe2000f8e10ff */
[----:B------:R-:W-:Y:S01]  /*05a0*/  VIADD R21, R5, 0x100 ;  /* 0x0000010005157836 */ /* 0x000fe20000000000 */
[----:B------:R-:W-:Y:S01]  /*05b0*/  LEA R13, R15, UR5, 0x2 ;  /* 0x000000050f0d7c11 */ /* 0x000fe2000f8e10ff */
[C---:B------:R-:W-:Y:S01]  /*05c0*/  IMAD R19, R8.reuse, R20, R19 ;  /* 0x0000001408137224 */ /* 0x040fe200078e0213 */
[----:B------:R-:W-:Y:S01]  /*05d0*/  LEA R15, R17, UR5, 0x2 ;  /* 0x00000005110f7c11 */ /* 0x000fe2000f8e10ff */
[----:B------:R-:W-:Y:S01]  /*05e0*/  VIADD R17, R5, 0xc0 ;  /* 0x000000c005117836 */ /* 0x000fe20000000000 */
[----:B------:R-:W-:Y:S01]  /*05f0*/  LDS R10, [R10] ;  /* 0x000000000a0a7984 */ /* 0x000fe20000000800 */
[----:B------:R-:W-:Y:S01]  /*0600*/  IMAD R14, R8, R14, R25 ;  /* 0x0000000e080e7224 */ /* 0x000fe200078e0219 */
[----:B------:R-:W-:Y:S01]  /*0610*/  IADD3 R16, PT, PT, -R16, RZ, RZ ;  /* 0x000000ff10107210 */ /* 0x000fe20007ffe1ff */
[----:B------:R-:W-:Y:S01]  /*0620*/  IMAD.HI.U32 R18, R6, R17, RZ ;  /* 0x0000001106127227 */ /* 0x000fe200078e00ff */
[----:B------:R-:W-:Y:S02]  /*0630*/  LDS R13, [R13] ;  /* 0x000000000d0d7984 */ /* 0x000fe40000000800 */
[----:B------:R-:W-:Y:S01]  /*0640*/  ISETP.GE.U32.AND P2, PT, R14, R8, PT ;  /* 0x000000080e00720c */ /* 0x000fe20003f46070 */
[----:B------:R-:W-:Y:S01]  /*0650*/  IMAD.MOV R18, RZ, RZ, -R18 ;  /* 0x000000ffff127224 */ /* 0x000fe200078e0a12 */
[----:B------:R-:W0:Y:S01]  /*0660*/  LDS R15, [R15] ;  /* 0x000000000f0f7984 */ /* 0x000e220000000800 */
[----:B------:R-:W-:-:S04]  /*0670*/  IMAD.HI.U32 R20, R6, R29, RZ ;  /* 0x0000001d06147227 */ /* 0x000fc800078e00ff */
[----:B------:R-:W-:Y:S02]  /*0680*/  IMAD R17, R8, R18, R17 ;  /* 0x0000001208117224 */ /* 0x000fe400078e0211 */
[----:B------:R-:W-:-:S04]  /*0690*/  IMAD.HI.U32 R18, R6, R21, RZ ;  /* 0x0000001506127227 */ /* 0x000fc800078e00ff */
[C---:B------:R-:W-:Y:S02]  /*06a0*/  VIADD R25, R5.reuse, 0x160 ;  /* 0x0000016005197836 */ /* 0x040fe40000000000 */
[----:B------:R-:W-:Y:S02]  /*06b0*/  IMAD.MOV R20, RZ, RZ, -R20 ;  /* 0x000000ffff147224 */ /* 0x000fe400078e0a14 */
[----:B------:R-:W-:Y:S02]  /*06c0*/  IMAD R16, R8, R16, R23 ;  /* 0x0000001008107224 */ /* 0x000fe400078e0217 */
[----:B------:R-:W-:Y:S02]  /*06d0*/  IMAD.MOV R18, RZ, RZ, -R18 ;  /* 0x000000ffff127224 */ /* 0x000fe400078e0a12 */
[----:B------:R-:W-:Y:S01]  /*06e0*/  VIADD R23, R5, 0x180 ;  /* 0x0000018005177836 */ /* 0x000fe20000000000 */
[----:B------:R-:W-:Y:S01]  /*06f0*/  ISETP.GE.U32.AND P5, PT, R16, R8, PT ;  /* 0x000000081000720c */ /* 0x000fe20003fa6070 */
[----:B------:R-:W-:-:S02]  /*0700*/  IMAD R29, R8, R20, R29 ;  /* 0x00000014081d7224 */ /* 0x000fc400078e021d */
[----:B------:R-:W-:Y:S02]  /*0710*/  IMAD R18, R8, R18, R21 ;  /* 0x0000001208127224 */ /* 0x000fe400078e0215 */
[----:B------:R-:W-:Y:S02]  /*0720*/  VIADD R21, R5, 0x1a0 ;  /* 0x000001a005157836 */ /* 0x000fe40000000000 */
[--C-:B------:R-:W-:Y:S01]  /*0730*/  @P1 IMAD.IADD R12, R12, 0x1, -R8.reuse ;  /* 0x000000010c0c1824 */ /* 0x100fe200078e0a08 */
[-C--:B------:R-:W-:Y:S01]  /*0740*/  ISETP.GE.U32.AND P1, PT, R17, R8.reuse, PT ;  /* 0x000000081100720c */ /* 0x080fe20003f26070 */
[----:B------:R-:W-:Y:S01]  /*0750*/  @P2 IMAD.IADD R14, R14, 0x1, -R8 ;  /* 0x000000010e0e2824 */ /* 0x000fe200078e0a08 */
[-C--:B------:R-:W-:Y:S01]  /*0760*/  ISETP.GE.U32.AND P2, PT, R19, R8.reuse, PT ;  /* 0x000000081300720c */ /* 0x080fe20003f46070 */
[----:B------:R-:W-:Y:S01]  /*0770*/  VIADD R0, R0, 0x10 ;  /* 0x0000001000007836 */ /* 0x000fe20000000000 */
[-C--:B------:R-:W-:Y:S02]  /*0780*/  ISETP.GE.U32.AND P3, PT, R12, R8.reuse, PT ;  /* 0x000000080c00720c */ /* 0x080fe40003f66070 */
[----:B------:R-:W-:-:S02]  /*0790*/  ISETP.GE.U32.AND P6, PT, R14, R8, PT ;  /* 0x000000080e00720c */ /* 0x000fc40003fc6070 */
[-C--:B------:R-:W-:Y:S02]  /*07a0*/  ISETP.GE.U32.AND P4, PT, R18, R8.reuse, PT ;  /* 0x000000081200720c */ /* 0x080fe40003f86070 */
[----:B------:R-:W-:Y:S02]  /*07b0*/  @P5 IADD3 R16, PT, PT, R16, -R8, RZ ;  /* 0x8000000810105210 */ /* 0x000fe40007ffe0ff */
[----:B0-----:R-:W-:Y:S01]  /*07c0*/  IADD3 R10, PT, PT, R15, R10, R13 ;  /* 0x0000000a0f0a7210 */ /* 0x001fe20007ffe00d */
[----:B------:R-:W-:-:S04]  /*07d0*/  IMAD.HI.U32 R13, R6, R27, RZ ;  /* 0x0000001b060d7227 */ /* 0x000fc800078e00ff */
[----:B------:R-:W-:Y:S01]  /*07e0*/  IMAD.HI.U32 R15, R6, R25, RZ ;  /* 0x00000019060f7227 */ /* 0x000fe200078e00ff */
[----:B------:R-:W-:-:S03]  /*07f0*/  IADD3 R20, PT, PT, -R13, RZ, RZ ;  /* 0x000000ff0d147210 */ /* 0x000fc60007ffe1ff */
[----:B------:R-:W-:Y:S02]  /*0800*/  IMAD.MOV R15, RZ, RZ, -R15 ;  /* 0x000000ffff0f7224 */ /* 0x000fe400078e0a0f */
[----:B------:R-:W-:-:S04]  /*0810*/  IMAD.HI.U32 R13, R6, R23, RZ ;  /* 0x00000017060d7227 */ /* 0x000fc800078e00ff */
[C---:B------:R-:W-:Y:S02]  /*0820*/  IMAD R27, R8.reuse, R20, R27 ;  /* 0x00000014081b7224 */ /* 0x040fe400078e021b */
[----:B------:R-:W-:Y:S02]  /*0830*/  IMAD R25, R8, R15, R25 ;  /* 0x0000000f08197224 */ /* 0x000fe400078e0219 */
[----:B------:R-:W-:-:S03]  /*0840*/  IMAD.HI.U32 R15, R6, R21, RZ ;  /* 0x00000015060f7227 */ /* 0x000fc600078e00ff */
[----:B------:R-:W-:Y:S01]  /*0850*/  ISETP.GE.U32.AND P5, PT, R25, R8, PT ;  /* 0x000000081900720c */ /* 0x000fe20003fa6070 */
[----:B------:R-:W-:Y:S02]  /*0860*/  IMAD.MOV R20, RZ, RZ, -R13 ;  /* 0x000000ffff147224 */ /* 0x000fe400078e0a0d */
[----:B------:R-:W-:Y:S02]  /*0870*/  VIADD R13, R5, 0x1c0 ;  /* 0x000001c0050d7836 */ /* 0x000fe40000000000 */
[----:B------:R-:W-:Y:S01]  /*0880*/  IMAD R23, R8, R20, R23 ;  /* 0x0000001408177224 */ /* 0x000fe200078e0217 */
[----:B------:R-:W-:Y:S01]  /*0890*/  IADD3 R20, PT, PT, -R15, RZ, RZ ;  /* 0x000000ff0f147210 */ /* 0x000fe20007ffe1ff */
[----:B------:R-:W-:-:S04]  /*08a0*/  IMAD.HI.U32 R15, R6, R13, RZ ;  /* 0x0000000d060f7227 */ /* 0x000fc800078e00ff */
[----:B------:R-:W-:Y:S02]  /*08b0*/  IMAD R21, R8, R20, R21 ;  /* 0x0000001408157224 */ /* 0x000fe400078e0215 */
[----:B------:R-:W-:Y:S01]  /*08c0*/  IMAD.MOV R20, RZ, RZ, -R15 ;  /* 0x000000ffff147224 */ /* 0x000fe200078e0a0f */
[----:B------:R-:W-:Y:S01]  /*08d0*/  IADD3 R15, PT, PT, R5, 0x1e0, RZ ;  /* 0x000001e0050f7810 */ /* 0x000fe20007ffe0ff */
[----:B------:R-:W-:Y:S01]  /*08e0*/  @P3 IMAD.IADD R12, R12, 0x1, -R8 ;  /* 0x000000010c0c3824 */ /* 0x000fe200078e0a08 */
[----:B------:R-:W-:Y:S01]  /*08f0*/  ISETP.GE.U32.AND P3, PT, R29, R8, PT ;  /* 0x000000081d00720c */ /* 0x000fe20003f66070 */
[----:B------:R-:W-:Y:S02]  /*0900*/  IMAD R13, R8, R20, R13 ;  /* 0x00000014080d7224 */ /* 0x000fe400078e020d */
[----:B------:R-:W-:Y:S01]  /*0910*/  IMAD.HI.U32 R20, R6, R15, RZ ;  /* 0x0000000f06147227 */ /* 0x000fe200078e00ff */
[----:B------:R-:W-:-:S03]  /*0920*/  SEL R12, R4, R12, !P0 ;  /* 0x0000000c040c7207 */ /* 0x000fc60004000000 */
[----:B------:R-:W-:Y:S01]  /*0930*/  @P1 IMAD.IADD R17, R17, 0x1, -R8 ;  /* 0x0000000111111824 */ /* 0x000fe200078e0a08 */
[-C--:B------:R-:W-:Y:S01]  /*0940*/  ISETP.GE.U32.AND P1, PT, R23, R8.reuse, PT ;  /* 0x000000081700720c */ /* 0x080fe20003f26070 */
[----:B------:R-:W-:Y:S01]  /*0950*/  IMAD.MOV R20, RZ, RZ, -R20 ;  /* 0x000000ffff147224 */ /* 0x000fe200078e0a14 */
[----:B------:R-:W-:Y:S01]  /*0960*/  LEA R22, R12, UR5, 0x2 ;  /* 0x000000050c167c11 */ /* 0x000fe2000f8e10ff */
[--C-:B------:R-:W-:Y:S01]  /*0970*/  @P6 IMAD.IADD R14, R14, 0x1, -R8.reuse ;  /* 0x000000010e0e6824 */ /* 0x100fe200078e0a08 */
[-C--:B------:R-:W-:Y:S01]  /*0980*/  ISETP.GE.U32.AND P6, PT, R27, R8.reuse, PT ;  /* 0x000000081b00720c */ /* 0x080fe20003fc6070 */
[--C-:B------:R-:W-:Y:S01]  /*0990*/  @P2 IMAD.IADD R19, R19, 0x1, -R8.reuse ;  /* 0x0000000113132824 */ /* 0x100fe200078e0a08 */
[-C--:B------:R-:W-:Y:S01]  /*09a0*/  ISETP.GE.U32.AND P2, PT, R21, R8.reuse, PT ;  /* 0x000000081500720c */ /* 0x080fe20003f46070 */
[--C-:B------:R-:W-:Y:S01]  /*09b0*/  @P4 IMAD.IADD R18, R18, 0x1, -R8.reuse ;  /* 0x0000000112124824 */ /* 0x100fe200078e0a08 */
[----:B------:R-:W-:Y:S01]  /*09c0*/  ISETP.GE.U32.AND P4, PT, R13, R8, PT ;  /* 0x000000080d00720c */ /* 0x000fe20003f86070 */
[----:B------:R-:W-:Y:S01]  /*09d0*/  IMAD R15, R8, R20, R15 ;  /* 0x00000014080f7224 */ /* 0x000fe200078e020f */
[-C--:B------:R-:W-:Y:S01]  /*09e0*/  @P3 IADD3 R29, PT, PT, R29, -R8.reuse, RZ ;  /* 0x800000081d1d3210 */ /* 0x080fe20007ffe0ff */
[--C-:B------:R-:W-:Y:S01]  /*09f0*/  @P5 IMAD.IADD R25, R25, 0x1, -R8.reuse ;  /* 0x0000000119195824 */ /* 0x100fe200078e0a08 */
[-C--:B------:R-:W-:Y:S01]  /*0a00*/  ISETP.GE.U32.AND P5, PT, R17, R8.reuse, PT ;  /* 0x000000081100720c */ /* 0x080fe20003fa6070 */
[--C-:B------:R-:W-:Y:S01]  /*0a10*/  @P1 IMAD.IADD R23, R23, 0x1, -R8.reuse ;  /* 0x0000000117171824 */ /* 0x100fe200078e0a08 */
[-C--:B------:R-:W-:Y:S01]  /*0a20*/  ISETP.GE.U32.AND P3, PT, R15, R8.reuse, PT ;  /* 0x000000080f00720c */ /* 0x080fe20003f66070 */
[----:B------:R-:W-:Y:S01]  /*0a30*/  VIADD R5, R5, 0x200 ;  /* 0x0000020005057836 */ /* 0x000fe20000000000 */
[-C--:B------:R-:W-:Y:S01]  /*0a40*/  ISETP.GE.U32.AND P1, PT, R19, R8.reuse, PT ;  /* 0x000000081300720c */ /* 0x080fe20003f26070 */
[----:B------:R-:W-:Y:S01]  /*0a50*/  @P6 IMAD.IADD R27, R27, 0x1, -R8 ;  /* 0x000000011b1b6824 */ /* 0x000fe200078e0a08 */
[----:B------:R-:W-:-:S02]  /*0a60*/  ISETP.GE.U32.AND P6, PT, R16, R8, PT ;  /* 0x000000081000720c */ /* 0x000fc40003fc6070 */
[-C--:B------:R-:W-:Y:S01]  /*0a70*/  @P2 IADD3 R21, PT, PT, R21, -R8.reuse, RZ ;  /* 0x8000000815152210 */ /* 0x080fe20007ffe0ff */
[--C-:B------:R-:W-:Y:S01]  /*0a80*/  @P4 IMAD.IADD R13, R13, 0x1, -R8.reuse ;  /* 0x000000010d0d4824 */ /* 0x100fe200078e0a08 */
[-C--:B------:R-:W-:Y:S02]  /*0a90*/  ISETP.GE.U32.AND P2, PT, R18, R8.reuse, PT ;  /* 0x000000081200720c */ /* 0x080fe40003f46070 */
[-C--:B------:R-:W-:Y:S02]  /*0aa0*/  ISETP.GE.U32.AND P4, PT, R29, R8.reuse, PT ;  /* 0x000000081d00720c */ /* 0x080fe40003f86070 */
[-C--:B------:R-:W-:Y:S01]  /*0ab0*/  @P5 IADD3 R17, PT, PT, R17, -R8.reuse, RZ ;  /* 0x8000000811115210 */ /* 0x080fe20007ffe0ff */
[--C-:B------:R-:W-:Y:S01]  /*0ac0*/  @P3 IMAD.IADD R15, R15, 0x1, -R8.reuse ;  /* 0x000000010f0f3824 */ /* 0x100fe200078e0a08 */
[-C--:B------:R-:W-:Y:S01]  /*0ad0*/  ISETP.GE.U32.AND P3, PT, R27, R8.reuse, PT ;  /* 0x000000081b00720c */ /* 0x080fe20003f66070 */
[--C-:B------:R-:W-:Y:S01]  /*0ae0*/  @P1 IMAD.IADD R19, R19, 0x1, -R8.reuse ;  /* 0x0000000113131824 */ /* 0x100fe200078e0a08 */
[-C--:B------:R-:W-:Y:S01]  /*0af0*/  ISETP.GE.U32.AND P1, PT, R23, R8.reuse, PT ;  /* 0x000000081700720c */ /* 0x080fe20003f26070 */
[----:B------:R-:W-:Y:S01]  /*0b00*/  @P6 IMAD.IADD R16, R16, 0x1, -R8 ;  /* 0x0000000110106824 */ /* 0x000fe200078e0a08 */
[----:B------:R-:W-:-:S02]  /*0b10*/  ISETP.GE.U32.AND P5, PT, R25, R8, PT ;  /* 0x000000081900720c */ /* 0x000fc40003fa6070 */
[----:B------:R-:W-:Y:S01]  /*0b20*/  SEL R14, R4, R14, !P0 ;  /* 0x0000000e040e7207 */ /* 0x000fe20004000000 */
[--C-:B------:R-:W-:Y:S01]  /*0b30*/  @P2 IMAD.IADD R18, R18, 0x1, -R8.reuse ;  /* 0x0000000112122824 */ /* 0x100fe200078e0a08 */
[-C--:B------:R-:W-:Y:S01]  /*0b40*/  ISETP.GE.U32.AND P2, PT, R21, R8.reuse, PT ;  /* 0x000000081500720c */ /* 0x080fe20003f46070 */
[--C-:B------:R-:W-:Y:S01]  /*0b50*/  @P4 IMAD.IADD R29, R29, 0x1, -R8.reuse ;  /* 0x000000011d1d4824 */ /* 0x100fe200078e0a08 */
[----:B------:R-:W-:Y:S02]  /*0b60*/  ISETP.GE.U32.AND P4, PT, R13, R8, PT ;  /* 0x000000080d00720c */ /* 0x000fe40003f86070 */
[----:B------:R-:W-:Y:S02]  /*0b70*/  SEL R17, R4, R17, !P0 ;  /* 0x0000001104117207 */ /* 0x000fe40004000000 */
[----:B------:R-:W-:Y:S01]  /*0b80*/  LEA R12, R14, UR5, 0x2 ;  /* 0x000000050e0c7c11 */ /* 0x000fe2000f8e10ff */
[--C-:B------:R-:W-:Y:S01]  /*0b90*/  @P1 IMAD.IADD R23, R23, 0x1, -R8.reuse ;  /* 0x0000000117171824 */ /* 0x100fe200078e0a08 */
[----:B------:R-:W-:Y:S01]  /*0ba0*/  SEL R16, R4, R16, !P0 ;  /* 0x0000001004107207 */ /* 0x000fe20004000000 */
[----:B------:R-:W-:Y:S01]  /*0bb0*/  @P5 IMAD.IADD R25, R25, 0x1, -R8 ;  /* 0x0000000119195824 */ /* 0x000fe200078e0a08 */
[----:B------:R-:W-:-:S02]  /*0bc0*/  ISETP.GE.U32.AND P6, PT, R15, R8, PT ;  /* 0x000000080f00720c */ /* 0x000fc40003fc6070 */
[----:B------:R-:W-:Y:S01]  /*0bd0*/  @P3 IADD3 R27, PT, PT, R27, -R8, RZ ;  /* 0x800000081b1b3210 */ /* 0x000fe20007ffe0ff */
[----:B------:R-:W-:Y:S01]  /*0be0*/  LDS R12, [R12] ;  /* 0x000000000c0c7984 */ /* 0x000fe20000000800 */
[C---:B------:R-:W-:Y:S01]  /*0bf0*/  SEL R19, R4.reuse, R19, !P0 ;  /* 0x0000001304137207 */ /* 0x040fe20004000000 */
[--C-:B------:R-:W-:Y:S01]  /*0c00*/  @P2 IMAD.IADD R21, R21, 0x1, -R8.reuse ;  /* 0x0000000115152824 */ /* 0x100fe200078e0a08 */
[----:B------:R-:W-:Y:S02]  /*0c10*/  SEL R18, R4, R18, !P0 ;  /* 0x0000001204127207 */ /* 0x000fe40004000000 */
[----:B------:R-:W-:Y:S02]  /*0c20*/  LEA R14, R17, UR5, 0x2 ;  /* 0x00000005110e7c11 */ /* 0x000fe4000f8e10ff */
[----:B------:R-:W-:Y:S01]  /*0c30*/  LEA R24, R16, UR5, 0x2 ;  /* 0x0000000510187c11 */ /* 0x000fe2000f8e10ff */
[----:B------:R-:W0:Y:S01]  /*0c40*/  LDS R17, [R22] ;  /* 0x0000000016117984 */ /* 0x000e220000000800 */
[----:B------:R-:W-:Y:S01]  /*0c50*/  SEL R27, R4, R27, !P0 ;  /* 0x0000001b041b7207 */ /* 0x000fe20004000000 */
[----:B------:R-:W-:Y:S01]  /*0c60*/  @P6 IMAD.IADD R15, R15, 0x1, -R8 ;  /* 0x000000010f0f6824 */ /* 0x000fe200078e0a08 */
[----:B------:R-:W-:Y:S01]  /*0c70*/  LEA R16, R18, UR5, 0x2 ;  /* 0x0000000512107c11 */ /* 0x000fe2000f8e10ff */
[----:B------:R-:W-:Y:S01]  /*0c80*/  LDS R14, [R14] ;  /* 0x000000000e0e7984 */ /* 0x000fe20000000800 */
[----:B------:R-:W-:-:S02]  /*0c90*/  SEL R20, R4, R29, !P0 ;  /* 0x0000001d04147207 */ /* 0x000fc40004000000 */
[----:B------:R-:W-:Y:S02]  /*0ca0*/  LEA R26, R19, UR5, 0x2 ;  /* 0x00000005131a7c11 */ /* 0x000fe4000f8e10ff */
[----:B------:R1:W2:Y:S01]  /*0cb0*/  LDS R19, [R24] ;  /* 0x0000000018137984 */ /* 0x0002a20000000800 */
[----:B------:R-:W-:Y:S02]  /*0cc0*/  @P4 IADD3 R13, PT, PT, R13, -R8, RZ ;  /* 0x800000080d0d4210 */ /* 0x000fe40007ffe0ff */
[C---:B------:R-:W-:Y:S01]  /*0cd0*/  SEL R23, R4.reuse, R23, !P0 ;  /* 0x0000001704177207 */ /* 0x040fe20004000000 */
[----:B------:R-:W-:Y:S01]  /*0ce0*/  LDS R16, [R16] ;  /* 0x0000000010107984 */ /* 0x000fe20000000800 */
[----:B------:R-:W-:Y:S02]  /*0cf0*/  LEA R18, R27, UR5, 0x2 ;  /* 0x000000051b127c11 */ /* 0x000fe4000f8e10ff */
[----:B------:R-:W-:Y:S01]  /*0d00*/  SEL R25, R4, R25, !P0 ;  /* 0x0000001904197207 */ /* 0x000fe20004000000 */
[----:B------:R-:W3:Y:S01]  /*0d10*/  LDS R27, [R26] ;  /* 0x000000001a1b7984 */ /* 0x000ee20000000800 */
[----:B------:R-:W-:-:S02]  /*0d20*/  LEA R28, R20, UR5, 0x2 ;  /* 0x00000005141c7c11 */ /* 0x000fc4000f8e10ff */
[C---:B------:R-:W-:Y:S01]  /*0d30*/  SEL R13, R4.reuse, R13, !P0 ;  /* 0x0000000d040d7207 */ /* 0x040fe20004000000 */
[----:B------:R-:W-:Y:S01]  /*0d40*/  LDS R18, [R18] ;  /* 0x0000000012127984 */ /* 0x000fe20000000800 */
[----:B------:R-:W-:Y:S02]  /*0d50*/  LEA R20, R23, UR5, 0x2 ;  /* 0x0000000517147c11 */ /* 0x000fe4000f8e10ff */
[C---:B------:R-:W-:Y:S01]  /*0d60*/  SEL R21, R4.reuse, R21, !P0 ;  /* 0x0000001504157207 */ /* 0x040fe20004000000 */
[----:B------:R-:W4:Y:S01]  /*0d70*/  LDS R23, [R28] ;  /* 0x000000001c177984 */ /* 0x000f220000000800 */
[----:B------:R-:W-:Y:S02]  /*0d80*/  LEA R25, R25, UR5, 0x2 ;  /* 0x0000000519197c11 */ /* 0x000fe4000f8e10ff */
[----:B------:R-:W-:Y:S01]  /*0d90*/  SEL R15, R4, R15, !P0 ;  /* 0x0000000f040f7207 */ /* 0x000fe20004000000 */
[----:B------:R-:W-:Y:S01]  /*0da0*/  LDS R20, [R20] ;  /* 0x0000000014147984 */ /* 0x000fe20000000800 */
[----:B-1----:R-:W-:-:S02]  /*0db0*/  LEA R24, R13, UR5, 0x2 ;  /* 0x000000050d187c11 */ /* 0x002fc4000f8e10ff */
[----:B------:R-:W-:Y:S01]  /*0dc0*/  LEA R21, R21, UR5, 0x2 ;  /* 0x0000000515157c11 */ /* 0x000fe2000f8e10ff */
[----:B------:R-:W1:Y:S01]  /*0dd0*/  LDS R13, [R25] ;  /* 0x00000000190d7984 */ /* 0x000e620000000800 */
[----:B------:R-:W-:Y:S02]  /*0de0*/  LEA R22, R15, UR5, 0x2 ;  /* 0x000000050f167c11 */ /* 0x000fe4000f8e10ff */
[----:B------:R-:W-:Y:S01]  /*0df0*/  ISETP.NE.AND P1, PT, R0, RZ, PT ;  /* 0x000000ff0000720c */ /* 0x000fe20003f25270 */
[----:B------:R-:W-:Y:S01]  /*0e00*/  LDS R15, [R21] ;  /* 0x00000000150f7984 */ /* 0x000fe20000000800 */
[----:B0-----:R-:W-:-:S03]  /*0e10*/  IADD3 R10, PT, PT, R12, R10, R17 ;  /* 0x0000000a0c0a7210 */ /* 0x001fc60007ffe011 */
[----:B------:R-:W0:Y:S04]  /*0e20*/  LDS R24, [R24] ;  /* 0x0000000018187984 */ /* 0x000e280000000800 */
[----:B------:R-:W0:Y:S01]  /*0e30*/  LDS R22, [R22] ;  /* 0x0000000016167984 */ /* 0x000e220000000800 */
[----:B--2---:R-:W-:-:S04]  /*0e40*/  IADD3 R10, PT, PT, R14, R10, R19 ;  /* 0x0000000a0e0a7210 */ /* 0x004fc80007ffe013 */
[----:B---3--:R-:W-:-:S04]  /*0e50*/  IADD3 R10, PT, PT, R16, R10, R27 ;  /* 0x0000000a100a7210 */ /* 0x008fc80007ffe01b */
[----:B----4-:R-:W-:-:S04]  /*0e60*/  IADD3 R10, PT, PT, R18, R10, R23 ;  /* 0x0000000a120a7210 */ /* 0x010fc80007ffe017 */
[----:B-1----:R-:W-:-:S04]  /*0e70*/  IADD3 R10, PT, PT, R20, R10, R13 ;  /* 0x0000000a140a7210 */ /* 0x002fc80007ffe00d */
[----:B0-----:R-:W-:-:S04]  /*0e80*/  IADD3 R10, PT, PT, R24, R10, R15 ;  /* 0x0000000a180a7210 */ /* 0x001fc80007ffe00f */
[----:B-----5:R-:W-:Y:S01]  /*0e90*/  IADD3 R9, PT, PT, R9, -R10, -R22 ;  /* 0x8000000a09097210 */ /* 0x020fe20007ffe816 */
[----:B------:R-:W-:Y:S06]  /*0ea0*/  @P1 BRA `(.L_x_9) ;  /* 0xfffffff400101947 */ /* 0x000fec000383ffff */
[----:B------:R-:W-:-:S12]  /*0eb0*/  UIADD3 UR4, UPT, UPT, UR4, -0x100, URZ ;  /* 0xffffff0004047890 */ /* 0x000fd8000fffe0ff */
.L_x_8:
[----:B------:R-:W-:-:S13]  /*0ec0*/  ISETP.NE.AND P0, PT, R7, RZ, PT ;  /* 0x000000ff0700720c */ /* 0x000fda0003f05270 */
[----:B------:R-:W-:Y:S05]  /*0ed0*/  @!P0 BRA `(.L_x_10) ;  /* 0x0000000000788947 */ /* 0x000fea0003800000 */
[----:B------:R-:W0:Y:S01]  /*0ee0*/  I2F.U32.RP R0, R8 ;  /* 0x0000000800007306 */ /* 0x000e220000209000 */
[----:B------:R-:W1:Y:S01]  /*0ef0*/  S2UR UR6, SR_CgaCtaId ;  /* 0x00000000000679c3 */ /* 0x000e620000008800 */
[----:B------:R-:W-:Y:S01]  /*0f00*/  ISETP.NE.U32.AND P1, PT, R8, RZ, PT ;  /* 0x000000ff0800720c */ /* 0x000fe20003f25070 */
[----:B------:R-:W-:Y:S01]  /*0f10*/  VIADD R11, R11, UR4 ;  /* 0x000000040b0b7c36 */ /* 0x000fe20008000000 */
[----:B------:R-:W-:Y:S01]  /*0f20*/  IADD3 R7, PT, PT, -R7, RZ, RZ ;  /* 0x000000ff07077210 */ /* 0x000fe20007ffe1ff */
[----:B------:R-:W-:-:S03]  /*0f30*/  UMOV UR5, 0x400 ;  /* 0x0000040000057882 */ /* 0x000fc60000000000 */
[----:B0-----:R-:W0:Y:S01]  /*0f40*/  MUFU.RCP R0, R0 ;  /* 0x0000000000007308 */ /* 0x001e220000001000 */
[----:B-1----:R-:W-:Y:S01]  /*0f50*/  ULEA UR5, UR6, UR5, 0x18 ;  /* 0x0000000506057291 */ /* 0x002fe2000f8ec0ff */
[----:B0-----:R-:W-:-:S06]  /*0f60*/  IADD3 R4, PT, PT, R0, 0xffffffe, RZ ;  /* 0x0ffffffe00047810 */ /* 0x001fcc0007ffe0ff */
[----:B------:R0:W1:Y:S02]  /*0f70*/  F2I.FTZ.U32.TRUNC.NTZ R5, R4 ;  /* 0x0000000400057305 */ /* 0x000064000021f000 */
[----:B0-----:R-:W-:Y:S02]  /*0f80*/  IMAD.MOV.U32 R4, RZ, RZ, RZ ;  /* 0x000000ffff047224 */ /* 0x001fe400078e00ff */
[----:B-1----:R-:W-:-:S04]  /*0f90*/  IMAD.MOV R13, RZ, RZ, -R5 ;  /* 0x000000ffff0d7224 */ /* 0x002fc800078e0a05 */
[----:B------:R-:W-:-:S04]  /*0fa0*/  IMAD R13, R13, R8, RZ ;  /* 0x000000080d0d7224 */ /* 0x000fc800078e02ff */
[----:B------:R-:W-:Y:S01]  /*0fb0*/  IMAD.HI.U32 R6, R5, R13, R4 ;  /* 0x0000000d05067227 */ /* 0x000fe200078e0004 */
[----:B------:R-:W-:-:S07]  /*0fc0*/  LOP3.LUT R4, RZ, R8, RZ, 0x33, !PT ;  /* 0x00000008ff047212 */ /* 0x000fce00078e33ff */
.L_x_11:
[----:B------:R-:W-:Y:S01]  /*0fd0*/  IMAD.HI.U32 R0, R6, R11, RZ ;  /* 0x0000000b06007227 */ /* 0x000fe200078e00ff */
[----:B------:R-:W-:-:S03]  /*0fe0*/  IADD3 R7, PT, PT, R7, 0x1, RZ ;  /* 0x0000000107077810 */ /* 0x000fc60007ffe0ff */
[----:B------:R-:W-:-:S04]  /*0ff0*/  IMAD.MOV R0, RZ, RZ, -R0 ;  /* 0x000000ffff007224 */ /* 0x000fc800078e0a00 */
[----:B------:R-:W-:Y:S02]  /*1000*/  IMAD R5, R8, R0, R11 ;  /* 0x0000000008057224 */ /* 0x000fe400078e020b */
[----:B------:R-:W-:-:S03]  /*1010*/  VIADD R11, R11, 0x20 ;  /* 0x000000200b0b7836 */ /* 0x000fc60000000000 */
[----:B------:R-:W-:-:S13]  /*1020*/  ISETP.GE.U32.AND P0, PT, R5, R8, PT ;  /* 0x000000080500720c */ /* 0x000fda0003f06070 */
[----:B------:R-:W-:-:S05]  /*1030*/  @P0 IMAD.IADD R5, R5, 0x1, -R8 ;  /* 0x0000000105050824 */ /* 0x000fca00078e0a08 */
[----:B------:R-:W-:-:S13]  /*1040*/  ISETP.GE.U32.AND P0, PT, R5, R8, PT ;  /* 0x000000080500720c */ /* 0x000fda0003f06070 */
[----:B------:R-:W-:Y:S01]  /*1050*/  @P0 IMAD.IADD R5, R5, 0x1, -R8 ;  /* 0x0000000105050824 */ /* 0x000fe200078e0a08 */
[----:B------:R-:W-:-:S04]  /*1060*/  ISETP.NE.AND P0, PT, R7, RZ, PT ;  /* 0x000000ff0700720c */ /* 0x000fc80003f05270 */
[----:B------:R-:W-:-:S04]  /*1070*/  SEL R5, R4, R5, !P1 ;  /* 0x0000000504057207 */ /* 0x000fc80004800000 */
[----:B------:R-:W-:-:S05]  /*1080*/  LEA R5, R5, UR5, 0x2 ;  /* 0x0000000505057c11 */ /* 0x000fca000f8e10ff */
[----:B------:R-:W0:Y:S02]  /*1090*/  LDS R0, [R5] ;  /* 0x0000000005007984 */ /* 0x000e240000000800 */
[----:B0----5:R-:W-:Y:S01]  /*10a0*/  IMAD.IADD R9, R9, 0x1, -R0 ;  /* 0x0000000109097824 */ /* 0x021fe200078e0a00 */
[----:B------:R-:W-:Y:S06]  /*10b0*/  @P0 BRA `(.L_x_11) ;  /* 0xfffffffc00c40947 */ /* 0x000fec000383ffff */
.L_x_10:
[----:B-----5:R-:W-:Y:S01]  /*10c0*/  STG.E desc[UR8][R2.64], R9 ;  /* 0x0000000902007986 */ /* 0x020fe2000c101908 */
[----:B------:R-:W-:Y:S05]  /*10d0*/  EXIT ;  /* 0x000000000000794d */ /* 0x000fea0003800000 */
.L_x_12:
        /* <DEDUP_REMOVED lines=10> */
.L_x_29:


//--------------------- .text.reduce_sub8         --------------------------
	.section	.text.reduce_sub8,"ax",@progbits
	.align	128
        .global         reduce_sub8
        .type           reduce_sub8,@function
        .size           reduce_sub8,(.L_x_30 - reduce_sub8)
        .other          reduce_sub8,@"STO_CUDA_ENTRY STV_DEFAULT"
reduce_sub8:
.text.reduce_sub8:
        /* <DEDUP_REMOVED lines=18> */
.L_x_14:
[----:B------:R-:W-:Y:S05]  /*0120*/  BSYNC.RECONVERGENT B0 ;  /* 0x0000000000007941 */ /* 0x000fea0003800200 */
.L_x_13:
        /* <DEDUP_REMOVED lines=15> */
[----:B------:R-:W-:Y:S02]  /*0220*/  ISETP.NE.U32.AND P0, PT, R5, RZ, PT ;  /* 0x000000ff0500720c */ /* 0x000fe40003f05070 */
[----:B------:R-:W-:Y:S01]  /*0230*/  MOV R6, R0 ;  /* 0x0000000000067202 */ /* 0x000fe20000000f00 */
        /* <DEDUP_REMOVED lines=10> */
[----:B------:R-:W-:-:S07]  /*02e0*/  LOP3.LUT R8, RZ, R5, RZ, 0x33, !PT ;  /* 0x00000005ff087212 */ /* 0x000fce00078e33ff */
.L_x_16:
[C---:B------:R-:W-:Y:S01]  /*02f0*/  VIADD R16, R6.reuse, 0x20 ;  /* 0x0000002006107836 */ /* 0x040fe20000000000 */
[C---:B------:R-:W-:Y:S01]  /*0300*/  IADD3 R20, PT, PT, R6.reuse, 0x60, RZ ;  /* 0x0000006006147810 */ /* 0x040fe20007ffe0ff */
[----:B------:R-:W-:Y:S01]  /*0310*/  VIADD R14, R6, 0x40 ;  /* 0x00000040060e7836 */ /* 0x000fe20000000000 */
[----:B------:R-:W-:Y:S01]  /*0320*/  UIADD3 UR4, UPT, UPT, UR4, 0x100, URZ ;  /* 0x0000010004047890 */ /* 0x000fe2000fffe0ff */
[----:B------:R-:W-:-:S04]  /*0330*/  IMAD.HI.U32 R11, R9, R16, RZ ;  /* 0x00000010090b7227 */ /* 0x000fc800078e00ff */
[----:B------:R-:W-:-:S04]  /*0340*/  IMAD.HI.U32 R13, R9, R20, RZ ;  /* 0x00000014090d7227 */ /* 0x000fc800078e00ff */
[----:B------:R-:W-:Y:S01]  /*0350*/  IMAD.HI.U32 R12, R9, R14, RZ ;  /* 0x0000000e090c7227 */ /* 0x000fe200078e00ff */
[----:B------:R-:W-:-:S03]  /*0360*/  IADD3 R15, PT, PT, -R13, RZ, RZ ;  /* 0x000000ff0d0f7210 */ /* 0x000fc60007ffe1ff */
[----:B------:R-:W-:Y:S02]  /*0370*/  IMAD.MOV R11, RZ, RZ, -R11 ;  /* 0x000000ffff0b7224 */ /* 0x000fe400078e0a0b */
[----:B------:R-:W-:Y:S02]  /*0380*/  VIADD R18, R6, 0x80 ;  /* 0x0000008006127836 */ /* 0x000fe40000000000 */
[----:B------:R-:W-:Y:S02]  /*0390*/  IMAD.MOV R12, RZ, RZ, -R12 ;  /* 0x000000ffff0c7224 */ /* 0x000fe400078e0a0c */
[----:B------:R-:W-:Y:S02]  /*03a0*/  IMAD R16, R5, R11, R16 ;  /* 0x0000000b05107224 */ /* 0x000fe400078e0210 */
[----:B------:R-:W-:-:S03]  /*03b0*/  IMAD.HI.U32 R11, R9, R6, RZ ;  /* 0x00000006090b7227 */ /* 0x000fc600078e00ff */
[----:B------:R-:W-:Y:S01]  /*03c0*/  ISETP.GE.U32.AND P4, PT, R16, R5, PT ;  /* 0x000000051000720c */ /* 0x000fe20003f86070 */
[----:B------:R-:W-:-:S04]  /*03d0*/  IMAD.HI.U32 R13, R9, R18, RZ ;  /* 0x00000012090d7227 */ /* 0x000fc800078e00ff */
[C---:B------:R-:W-:Y:S02]  /*03e0*/  IMAD R14, R5.reuse, R12, R14 ;  /* 0x0000000c050e7224 */ /* 0x040fe400078e020e */
[----:B------:R-:W-:Y:S01]  /*03f0*/  IMAD R12, R5, R15, R20 ;  /* 0x0000000f050c7224 */ /* 0x000fe200078e0214 */
[----:B------:R-:W-:Y:S01]  /*0400*/  IADD3 R20, PT, PT, R6, 0xe0, RZ ;  /* 0x000000e006147810 */ /* 0x000fe20007ffe0ff */
[----:B------:R-:W-:Y:S01]  /*0410*/  IMAD.MOV R22, RZ, RZ, -R11 ;  /* 0x000000ffff167224 */ /* 0x000fe200078e0a0b */
[-C--:B------:R-:W-:Y:S01]  /*0420*/  ISETP.GE.U32.AND P3, PT, R14, R5.reuse, PT ;  /* 0x000000050e00720c */ /* 0x080fe20003f66070 */
[----:B------:R-:W-:Y:S01]  /*0430*/  IMAD.MOV R13, RZ, RZ, -R13 ;  /* 0x000000ffff0d7224 */ /* 0x000fe200078e0a0d */
[----:B------:R-:W-:Y:S01]  /*0440*/  ISETP.GE.U32.AND P6, PT, R12, R5, PT ;  /* 0x000000050c00720c */ /* 0x000fe20003fc6070 */
[C---:B------:R-:W-:Y:S02]  /*0450*/  VIADD R24, R6.reuse, 0xa0 ;  /* 0x000000a006187836 */ /* 0x040fe40000000000 */
[----:B------:R-:W-:-:S02]  /*0460*/  VIADD R26, R6, 0xc0 ;  /* 0x000000c0061a7836 */ /* 0x000fc40000000000 */
[C---:B------:R-:W-:Y:S02]  /*0470*/  IMAD R22, R5.reuse, R22, R6 ;  /* 0x0000001605167224 */ /* 0x040fe400078e0206 */
[----:B------:R-:W-:Y:S02]  /*0480*/  IMAD R18, R5, R13, R18 ;  /* 0x0000000d05127224 */ /* 0x000fe400078e0212 */
[C---:B------:R-:W-:Y:S01]  /*0490*/  IMAD.HI.U32 R15, R9.reuse, R20, RZ ;  /* 0x00000014090f7227 */ /* 0x040fe200078e00ff */
[-C--:B------:R-:W-:Y:S02]  /*04a0*/  ISETP.GE.U32.AND P2, PT, R22, R5.reuse, PT ;  /* 0x000000051600720c */ /* 0x080fe40003f46070 */
[-C--:B------:R-:W-:Y:S01]  /*04b0*/  ISETP.GE.U32.AND P5, PT, R18, R5.reuse, PT ;  /* 0x000000051200720c */ /* 0x080fe20003fa6070 */
[----:B------:R-:W-:Y:S01]  /*04c0*/  IMAD.HI.U32 R11, R9, R24, RZ ;  /* 0x00000018090b7227 */ /* 0x000fe200078e00ff */
[----:B------:R-:W-:Y:S02]  /*04d0*/  IADD3 R15, PT, PT, -R15, RZ, RZ ;  /* 0x000000ff0f0f7210 */ /* 0x000fe40007ffe1ff */
[----:B------:R-:W-:Y:S01]  /*04e0*/  @P6 IADD3 R12, PT, PT, R12, -R5, RZ ;  /* 0x800000050c0c6210 */ /* 0x000fe20007ffe0ff */
[----:B------:R-:W-:-:S04]  /*04f0*/  IMAD.HI.U32 R13, R9, R26, RZ ;  /* 0x0000001a090d7227 */ /* 0x000fc800078e00ff */
[----:B------:R-:W-:Y:S02]  /*0500*/  IMAD.MOV R11, RZ, RZ, -R11 ;  /* 0x000000ffff0b7224 */ /* 0x000fe400078e0a0b */
[----:B------:R-:W-:Y:S02]  /*0510*/  IMAD.MOV R13, RZ, RZ, -R13 ;  /* 0x000000ffff0d7224 */ /* 0x000fe400078e0a0d */
[C---:B------:R-:W-:Y:S02]  /*0520*/  IMAD R24, R5.reuse, R11, R24 ;  /* 0x0000000b05187224 */ /* 0x040fe400078e0218 */
[C---:B------:R-:W-:Y:S02]  /*0530*/  IMAD R26, R5.reuse, R13, R26 ;  /* 0x0000000d051a7224 */ /* 0x040fe400078e021a */
[----:B------:R-:W-:Y:S01]  /*0540*/  IMAD R20, R5, R15, R20 ;  /* 0x0000000f05147224 */ /* 0x000fe200078e0214 */
[-C--:B------:R-:W-:Y:S01]  /*0550*/  ISETP.GE.U32.AND P1, PT, R24, R5.reuse, PT ;  /* 0x000000051800720c */ /* 0x080fe20003f26070 */
[--C-:B------:R-:W-:Y:S01]  /*0560*/  @P4 IMAD.IADD R16, R16, 0x1, -R5.reuse ;  /* 0x0000000110104824 */ /* 0x100fe200078e0a05 */
[-C--:B------:R-:W-:Y:S01]  /*0570*/  ISETP.GE.U32.AND P4, PT, R26, R5.reuse, PT ;  /* 0x000000051a00720c */ /* 0x080fe20003f86070 */
[--C-:B------:R-:W-:Y:S01]  /*0580*/  @P3 IMAD.IADD R14, R14, 0x1, -R5.reuse ;  /* 0x000000010e0e3824 */ /* 0x100fe200078e0a05 */
[-C--:B------:R-:W-:Y:S01]  /*0590*/  ISETP.GE.U32.AND P3, PT, R20, R5.reuse, PT ;  /* 0x000000051400720c */ /* 0x080fe20003f66070 */
[--C-:B------:R-:W-:Y:S01]  /*05a0*/  @P2 IMAD.IADD R22, R22, 0x1, -R5.reuse ;  /* 0x0000000116162824 */ /* 0x100fe200078e0a05 */
[-C--:B------:R-:W-:Y:S01]  /*05b0*/  ISETP.GE.U32.AND P2, PT, R16, R5.reuse, PT ;  /* 0x000000051000720c */ /* 0x080fe20003f46070 */
[----:B------:R-:W-:Y:S01]  /*05c0*/  @P5 IMAD.IADD R18, R18, 0x1, -R5 ;  /* 0x0000000112125824 */ /* 0x000fe200078e0a05 */
[-C--:B------:R-:W-:Y:S01]  /*05d0*/  ISETP.GE.U32.AND P6, PT, R14, R5.reuse, PT ;  /* 0x000000050e00720c */ /* 0x080fe20003fc6070 */
[----:B------:R-:W-:Y:S01]  /*05e0*/  VIADD R10, R10, 0x8 ;  /* 0x000000080a0a7836 */ /* 0x000fe20000000000 */
[----:B------:R-:W-:Y:S01]  /*05f0*/  ISETP.GE.U32.AND P5, PT, R22, R5, PT ;  /* 0x000000051600720c */ /* 0x000fe20003fa6070 */
[----:B------:R-:W-:-:S02]  /*0600*/  VIADD R6, R6, 0x100 ;  /* 0x0000010006067836 */ /* 0x000fc40000000000 */
[--C-:B------:R-:W-:Y:S01]  /*0610*/  @P1 IMAD.IADD R24, R24, 0x1, -R5.reuse ;  /* 0x0000000118181824 */ /* 0x100fe200078e0a05 */
[-C--:B------:R-:W-:Y:S01]  /*0620*/  ISETP.GE.U32.AND P1, PT, R18, R5.reuse, PT ;  /* 0x000000051200720c */ /* 0x080fe20003f26070 */
[--C-:B------:R-:W-:Y:S02]  /*0630*/  @P4 IMAD.IADD R26, R26, 0x1, -R5.reuse ;  /* 0x000000011a1a4824 */ /* 0x100fe400078e0a05 */
[-C--:B------:R-:W-:Y:S02]  /*0640*/  @P3 IADD3 R20, PT, PT, R20, -R5.reuse, RZ ;  /* 0x8000000514143210 */ /* 0x080fe40007ffe0ff */
[-C--:B------:R-:W-:Y:S01]  /*0650*/  ISETP.GE.U32.AND P3, PT, R12, R5.reuse, PT ;  /* 0x000000050c00720c */ /* 0x080fe20003f66070 */
[--C-:B------:R-:W-:Y:S01]  /*0660*/  @P2 IMAD.IADD R16, R16, 0x1, -R5.reuse ;  /* 0x0000000110102824 */ /* 0x100fe200078e0a05 */
[-C--:B------:R-:W-:Y:S01]  /*0670*/  ISETP.GE.U32.AND P2, PT, R24, R5.reuse, PT ;  /* 0x000000051800720c */ /* 0x080fe20003f46070 */
[--C-:B------:R-:W-:Y:S01]  /*0680*/  @P6 IMAD.IADD R14, R14, 0x1, -R5.reuse ;  /* 0x000000010e0e6824 */ /* 0x100fe200078e0a05 */
[-C--:B------:R-:W-:Y:S01]  /*0690*/  ISETP.GE.U32.AND P4, PT, R26, R5.reuse, PT ;  /* 0x000000051a00720c */ /* 0x080fe20003f86070 */
[----:B------:R-:W-:Y:S01]  /*06a0*/  @P5 IMAD.IADD R22, R22, 0x1, -R5 ;  /* 0x0000000116165824 */ /* 0x000fe200078e0a05 */
[----:B------:R-:W-:-:S02]  /*06b0*/  ISETP.GE.U32.AND P6, PT, R20, R5, PT ;  /* 0x000000051400720c */ /* 0x000fc40003fc6070 */
[--C-:B------:R-:W-:Y:S01]  /*06c0*/  @P1 IMAD.IADD R18, R18, 0x1, -R5.reuse ;  /* 0x0000000112121824 */ /* 0x100fe200078e0a05 */
[C---:B------:R-:W-:Y:S02]  /*06d0*/  SEL R16, R8.reuse, R16, !P0 ;  /* 0x0000001008107207 */ /* 0x040fe40004000000 */
[----:B------:R-:W-:Y:S02]  /*06e0*/  SEL R22, R8, R22, !P0 ;  /* 0x0000001608167207 */ /* 0x000fe40004000000 */
[----:B------:R-:W-:Y:S02]  /*06f0*/  @P3 IADD3 R12, PT, PT, R12, -R5, RZ ;  /* 0x800000050c0c3210 */ /* 0x000fe40007ffe0ff */
[----:B------:R-:W-:Y:S01]  /*0700*/  SEL R14, R8, R14, !P0 ;  /* 0x0000000e080e7207 */ /* 0x000fe20004000000 */
[--C-:B------:R-:W-:Y:S01]  /*0710*/  @P2 IMAD.IADD R24, R24, 0x1, -R5.reuse ;  /* 0x0000000118182824 */ /* 0x100fe200078e0a05 */
[----:B------:R-:W-:Y:S01]  /*0720*/  LEA R11, R22, UR5, 0x2 ;  /* 0x00000005160b7c11 */ /* 0x000fe2000f8e10ff */
[----:B------:R-:W-:Y:S01]  /*0730*/  @P4 IMAD.IADD R26, R26, 0x1, -R5 ;  /* 0x000000011a1a4824 */ /* 0x000fe200078e0a05 */
[----:B------:R-:W-:-:S02]  /*0740*/  SEL R12, R8, R12, !P0 ;  /* 0x0000000c080c7207 */ /* 0x000fc40004000000 */
[----:B------:R-:W-:Y:S02]  /*0750*/  SEL R18, R8, R18, !P0 ;  /* 0x0000001208127207 */ /* 0x000fe40004000000 */
[----:B------:R-:W-:Y:S01]  /*0760*/  LEA R16, R16, UR5, 0x2 ;  /* 0x0000000510107c11 */ /* 0x000fe2000f8e10ff */
[----:B------:R-:W-:Y:S01]  /*0770*/  LDS R11, [R11] ;  /* 0x000000000b0b7984 */ /* 0x000fe20000000800 */
[----:B------:R-:W-:Y:S02]  /*0780*/  LEA R14, R14, UR5, 0x2 ;  /* 0x000000050e0e7c11 */ /* 0x000fe4000f8e10ff */
[----:B------:R-:W-:Y:S02]  /*0790*/  @P6 IADD3 R20, PT, PT, R20, -R5, RZ ;  /* 0x8000000514146210 */ /* 0x000fe40007ffe0ff */
[C---:B------:R-:W-:Y:S01]  /*07a0*/  SEL R24, R8.reuse, R24, !P0 ;  /* 0x0000001808187207 */ /* 0x040fe20004000000 */
[----:B------:R-:W-:Y:S01]  /*07b0*/  LDS R16, [R16] ;  /* 0x0000000010107984 */ /* 0x000fe20000000800 */
[----:B------:R-:W-:-:S02]  /*07c0*/  SEL R26, R8, R26, !P0 ;  /* 0x0000001a081a7207 */ /* 0x000fc40004000000 */
[----:B------:R-:W-:Y:S01]  /*07d0*/  LEA R12, R12, UR5, 0x2 ;  /* 0x000000050c0c7c11 */ /* 0x000fe2000f8e10ff */
[----:B------:R-:W0:Y:S01]  /*07e0*/  LDS R14, [R14] ;  /* 0x000000000e0e7984 */ /* 0x000e220000000800 */
[----:B------:R-:W-:Y:S02]  /*07f0*/  LEA R18, R18, UR5, 0x2 ;  /* 0x0000000512127c11 */ /* 0x000fe4000f8e10ff */
[----:B------:R-:W-:Y:S02]  /*0800*/  SEL R20, R8, R20, !P0 ;  /* 0x0000001408147207 */ /* 0x000fe40004000000 */
[----:B------:R-:W-:Y:S01]  /*0810*/  LEA R24, R24, UR5, 0x2 ;  /* 0x0000000518187c11 */ /* 0x000fe2000f8e10ff */
[----:B------:R-:W-:Y:S01]  /*0820*/  LDS R12, [R12] ;  /* 0x000000000c0c7984 */ /* 0x000fe20000000800 */
[----:B------:R-:W-:Y:S02]  /*0830*/  LEA R26, R26, UR5, 0x2 ;  /* 0x000000051a1a7c11 */ /* 0x000fe4000f8e10ff */
[----:B------:R-:W-:Y:S01]  /*0840*/  LEA R20, R20, UR5, 0x2 ;  /* 0x0000000514147c11 */ /* 0x000fe2000f8e10ff */
[----:B------:R-:W1:Y:S01]  /*0850*/  LDS R18, [R18] ;  /* 0x0000000012127984 */ /* 0x000e620000000800 */
[----:B------:R-:W-:-:S03]  /*0860*/  ISETP.NE.AND P1, PT, R10, RZ, PT ;  /* 0x000000ff0a00720c */ /* 0x000fc60003f25270 */
[----:B------:R-:W-:Y:S04]  /*0870*/  LDS R24, [R24] ;  /* 0x0000000018187984 */ /* 0x000fe80000000800 */
[----:B------:R-:W2:Y:S04]  /*0880*/  LDS R26, [R26] ;  /* 0x000000001a1a7984 */ /* 0x000ea80000000800 */
[----:B------:R-:W3:Y:S01]  /*0890*/  LDS R20, [R20] ;  /* 0x0000000014147984 */ /* 0x000ee20000000800 */
[----:B0-----:R-:W-:-:S04]  /*08a0*/  IADD3 R11, PT, PT, R14, R11, R16 ;  /* 0x0000000b0e0b7210 */ /* 0x001fc80007ffe010 */
[----:B-1----:R-:W-:-:S04]  /*08b0*/  IADD3 R11, PT, PT, R18, R11, R12 ;  /* 0x0000000b120b7210 */ /* 0x002fc80007ffe00c */
[----:B--2---:R-:W-:-:S04]  /*08c0*/  IADD3 R14, PT, PT, R26, R11, R24 ;  /* 0x0000000b1a0e7210 */ /* 0x004fc80007ffe018 */
[----:B---3-5:R-:W-:Y:S01]  /*08d0*/  IADD3 R7, PT, PT, R7, -R14, -R20 ;  /* 0x8000000e07077210 */ /* 0x028fe20007ffe814 */
[----:B------:R-:W-:Y:S06]  /*08e0*/  @P1 BRA `(.L_x_16) ;  /* 0xfffffff800801947 */ /* 0x000fec000383ffff */
[----:B------:R-:W-:-:S12]  /*08f0*/  UIADD3 UR4, UPT, UPT, UR4, -0x80, URZ ;  /* 0xffffff8004047890 */ /* 0x000fd8000fffe0ff */
.L_x_15:
[----:B------:R-:W-:-:S13]  /*0900*/  ISETP.NE.AND P0, PT, R4, RZ, PT ;  /* 0x000000ff0400720c */ /* 0x000fda0003f05270 */
[----:B------:R-:W-:Y:S05]  /*0910*/  @!P0 BRA `(.L_x_17) ;  /* 0x0000000000788947 */ /* 0x000fea0003800000 */
[----:B------:R-:W0:Y:S01]  /*0920*/  I2F.U32.RP R6, R5 ;  /* 0x0000000500067306 */ /* 0x000e220000209000 */
[----:B------:R-:W1:Y:S01]  /*0930*/  S2UR UR6, SR_CgaCtaId ;  /* 0x00000000000679c3 */ /* 0x000e620000008800 */
[----:B------:R-:W-:Y:S01]  /*0940*/  ISETP.NE.U32.AND P1, PT, R5, RZ, PT ;  /* 0x000000ff0500720c */ /* 0x000fe20003f25070 */
[----:B------:R-:W-:Y:S01]  /*0950*/  VIADD R0, R0, UR4 ;  /* 0x0000000400007c36 */ /* 0x000fe20008000000 */
[----:B------:R-:W-:Y:S01]  /*0960*/  UMOV UR5, 0x400 ;  /* 0x0000040000057882 */ /* 0x000fe20000000000 */
[----:B------:R-:W-:-:S03]  /*0970*/  IMAD.MOV R4, RZ, RZ, -R4 ;  /* 0x000000ffff047224 */ /* 0x000fc600078e0a04 */
[----:B0-----:R-:W0:Y:S01]  /*0980*/  MUFU.RCP R6, R6 ;  /* 0x0000000600067308 */ /* 0x001e220000001000 */
[----:B-1----:R-:W-:Y:S01]  /*0990*/  ULEA UR5, UR6, UR5, 0x18 ;  /* 0x0000000506057291 */ /* 0x002fe2000f8ec0ff */
[----:B0-----:R-:W-:-:S06]  /*09a0*/  VIADD R8, R6, 0xffffffe ;  /* 0x0ffffffe06087836 */ /* 0x001fcc0000000000 */
[----:B------:R0:W1:Y:S02]  /*09b0*/  F2I.FTZ.U32.TRUNC.NTZ R9, R8 ;  /* 0x0000000800097305 */ /* 0x000064000021f000 */
[----:B0-----:R-:W-:Y:S01]  /*09c0*/  IMAD.MOV.U32 R8, RZ, RZ, RZ ;  /* 0x000000ffff087224 */ /* 0x001fe200078e00ff */
[----:B-1----:R-:W-:-:S05]  /*09d0*/  IADD3 R10, PT, PT, RZ, -R9, RZ ;  /* 0x80000009ff0a7210 */ /* 0x002fca0007ffe0ff */
[----:B------:R-:W-:-:S04]  /*09e0*/  IMAD R11, R10, R5, RZ ;  /* 0x000000050a0b7224 */ /* 0x000fc800078e02ff */
[----:B------:R-:W-:Y:S01]  /*09f0*/  IMAD.HI.U32 R11, R9, R11, R8 ;  /* 0x0000000b090b7227 */ /* 0x000fe200078e0008 */
[----:B------:R-:W-:-:S07]  /*0a00*/  LOP3.LUT R9, RZ, R5, RZ, 0x33, !PT ;  /* 0x00000005ff097212 */ /* 0x000fce00078e33ff */
.L_x_18:
[----:B------:R-:W-:-:S04]  /*0a10*/  IMAD.HI.U32 R6, R11, R0, RZ ;  /* 0x000000000b067227 */ /* 0x000fc800078e00ff */
[----:B------:R-:W-:Y:S01]  /*0a20*/  VIADD R4, R4, 0x1 ;  /* 0x0000000104047836 */ /* 0x000fe20000000000 */
[----:B------:R-:W-:-:S05]  /*0a30*/  IADD3 R6, PT, PT, -R6, RZ, RZ ;  /* 0x000000ff06067210 */ /* 0x000fca0007ffe1ff */
[----:B------:R-:W-:Y:S01]  /*0a40*/  IMAD R6, R5, R6, R0 ;  /* 0x0000000605067224 */ /* 0x000fe200078e0200 */
[----:B------:R-:W-:-:S04]  /*0a50*/  IADD3 R0, PT, PT, R0, 0x20, RZ ;  /* 0x0000002000007810 */ /* 0x000fc80007ffe0ff */
[----:B------:R-:W-:-:S13]  /*0a60*/  ISETP.GE.U32.AND P0, PT, R6, R5, PT ;  /* 0x000000050600720c */ /* 0x000fda0003f06070 */
[----:B------:R-:W-:-:S05]  /*0a70*/  @P0 IMAD.IADD R6, R6, 0x1, -R5 ;  /* 0x0000000106060824 */ /* 0x000fca00078e0a05 */
[----:B------:R-:W-:-:S13]  /*0a80*/  ISETP.GE.U32.AND P0, PT, R6, R5, PT ;  /* 0x000000050600720c */ /* 0x000fda0003f06070 */
[----:B------:R-:W-:Y:S01]  /*0a90*/  @P0 IMAD.IADD R6, R6, 0x1, -R5 ;  /* 0x0000000106060824 */ /* 0x000fe200078e0a05 */
[----:B------:R-:W-:-:S04]  /*0aa0*/  ISETP.NE.AND P0, PT, R4, RZ, PT ;  /* 0x000000ff0400720c */ /* 0x000fc80003f05270 */
[----:B------:R-:W-:-:S04]  /*0ab0*/  SEL R6, R9, R6, !P1 ;  /* 0x0000000609067207 */ /* 0x000fc80004800000 */
[----:B------:R-:W-:-:S06]  /*0ac0*/  LEA R6, R6, UR5, 0x2 ;  /* 0x0000000506067c11 */ /* 0x000fcc000f8e10ff */
[----:B------:R-:W0:Y:S02]  /*0ad0*/  LDS R6, [R6] ;  /* 0x0000000006067984 */ /* 0x000e240000000800 */
[----:B0----5:R-:W-:Y:S01]  /*0ae0*/  IMAD.IADD R7, R7, 0x1, -R6 ;  /* 0x0000000107077824 */ /* 0x021fe200078e0a06 */
[----:B------:R-:W-:Y:S06]  /*0af0*/  @P0 BRA `(.L_x_18) ;  /* 0xfffffffc00c40947 */ /* 0x000fec000383ffff */
.L_x_17:
[----:B-----5:R-:W-:Y:S01]  /*0b00*/  STG.E desc[UR8][R2.64], R7 ;  /* 0x0000000702007986 */ /* 0x020fe2000c101908 */
[----:B------:R-:W-:Y:S05]  /*0b10*/  EXIT ;  /* 0x000000000000794d */ /* 0x000fea0003800000 */
.L_x_19:
        /* <DEDUP_REMOVED lines=14> */
.L_x_30:


//--------------------- .text.reduce_sub          --------------------------
	.section	.text.reduce_sub,"ax",@progbits
	.align	128
        .global         reduce_sub
        .type           reduce_sub,@function
        .size           reduce_sub,(.L_x_31 - reduce_sub)
        .other          reduce_sub,@"STO_CUDA_ENTRY STV_DEFAULT"
reduce_sub:
.text.reduce_sub:
        /* <DEDUP_REMOVED lines=18> */
.L_x_21:
[----:B------:R-:W-:Y:S05]  /*0120*/  BSYNC.RECONVERGENT B0 ;  /* 0x0000000000007941 */ /* 0x000fea0003800200 */
.L_x_20:
        /* <DEDUP_REMOVED lines=15> */
[----:B------:R-:W-:Y:S01]  /*0220*/  ISETP.NE.U32.AND P0, PT, R5, RZ, PT ;  /* 0x000000ff0500720c */ /* 0x000fe20003f05070 */
[----:B------:R-:W-:Y:S02]  /*0230*/  IMAD.MOV.U32 R6, RZ, RZ, R0 ;  /* 0x000000ffff067224 */ /* 0x000fe400078e0000 */
[----:B------:R-:W-:Y:S01]  /*0240*/  IMAD.MOV R10, RZ, RZ, -R10 ;  /* 0x000000ffff0a7224 */ /* 0x000fe200078e0a0a */
[----:B0-----:R-:W0:Y:S01]  /*0250*/  MUFU.RCP R11, R11 ;  /* 0x0000000b000b7308 */ /* 0x001e220000001000 */
[----:B-1----:R-:W-:-:S03]  /*0260*/  ULEA UR5, UR5, UR4, 0x18 ;  /* 0x0000000405057291 */ /* 0x002fc6000f8ec0ff */
[----:B------:R-:W-:Y:S01]  /*0270*/  UMOV UR4, 0x40 ;  /* 0x0000004000047882 */ /* 0x000fe20000000000 */
[----:B0-----:R-:W-:-:S04]  /*0280*/  VIADD R8, R11, 0xffffffe ;  /* 0x0ffffffe0b087836 */ /* 0x001fc80000000000 */
[----:B------:R0:W1:Y:S02]  /*0290*/  F2I.FTZ.U32.TRUNC.NTZ R9, R8 ;  /* 0x0000000800097305 */ /* 0x000064000021f000 */
[----:B0-----:R-:W-:Y:S02]  /*02a0*/  HFMA2 R8, -RZ, RZ, 0, 0 ;  /* 0x00000000ff087431 */ /* 0x001fe400000001ff */
[----:B-1----:R-:W-:-:S04]  /*02b0*/  IMAD.MOV R12, RZ, RZ, -R9 ;  /* 0x000000ffff0c7224 */ /* 0x002fc800078e0a09 */
[----:B------:R-:W-:-:S04]  /*02c0*/  IMAD R13, R12, R5, RZ ;  /* 0x000000050c0d7224 */ /* 0x000fc800078e02ff */
[----:B------:R-:W-:Y:S01]  /*02d0*/  IMAD.HI.U32 R9, R9, R13, R8 ;  /* 0x0000000d09097227 */ /* 0x000fe200078e0008 */
[----:B------:R-:W-:-:S07]  /*02e0*/  LOP3.LUT R8, RZ, R5, RZ, 0x33, !PT ;  /* 0x00000005ff087212 */ /* 0x000fce00078e33ff */
.L_x_23:
[C---:B------:R-:W-:Y:S01]  /*02f0*/  IADD3 R16, PT, PT, R6.reuse, 0x40, RZ ;  /* 0x0000004006107810 */ /* 0x040fe20007ffe0ff */
[C---:B------:R-:W-:Y:S01]  /*0300*/  VIADD R14, R6.reuse, 0x20 ;  /* 0x00000020060e7836 */ /* 0x040fe20000000000 */
[----:B------:R-:W-:Y:S01]  /*0310*/  UIADD3 UR4, UPT, UPT, UR4, 0x80, URZ ;  /* 0x0000008004047890 */ /* 0x000fe2000fffe0ff */
[----:B------:R-:W-:Y:S02]  /*0320*/  VIADD R18, R6, 0x60 ;  /* 0x0000006006127836 */ /* 0x000fe40000000000 */
[----:B------:R-:W-:-:S04]  /*0330*/  IMAD.HI.U32 R11, R9, R6, RZ ;  /* 0x00000006090b7227 */ /* 0x000fc800078e00ff */
[----:B------:R-:W-:-:S04]  /*0340*/  IMAD.HI.U32 R13, R9, R16, RZ ;  /* 0x00000010090d7227 */ /* 0x000fc800078e00ff */
[----:B------:R-:W-:Y:S01]  /*0350*/  IMAD.HI.U32 R12, R9, R14, RZ ;  /* 0x0000000e090c7227 */ /* 0x000fe200078e00ff */
[----:B------:R-:W-:-:S03]  /*0360*/  IADD3 R13, PT, PT, -R13, RZ, RZ ;  /* 0x000000ff0d0d7210 */ /* 0x000fc60007ffe1ff */
[----:B------:R-:W-:-:S04]  /*0370*/  IMAD.HI.U32 R15, R9, R18, RZ ;  /* 0x00000012090f7227 */ /* 0x000fc800078e00ff */
[----:B------:R-:W-:Y:S02]  /*0380*/  IMAD.MOV R11, RZ, RZ, -R11 ;  /* 0x000000ffff0b7224 */ /* 0x000fe400078e0a0b */
[----:B------:R-:W-:Y:S02]  /*0390*/  IMAD.MOV R17, RZ, RZ, -R12 ;  /* 0x000000ffff117224 */ /* 0x000fe400078e0a0c */
[----:B------:R-:W-:Y:S02]  /*03a0*/  IMAD.MOV R15, RZ, RZ, -R15 ;  /* 0x000000ffff0f7224 */ /* 0x000fe400078e0a0f */
[C---:B------:R-:W-:Y:S02]  /*03b0*/  IMAD R12, R5.reuse, R11, R6 ;  /* 0x0000000b050c7224 */ /* 0x040fe400078e0206 */
[C---:B------:R-:W-:Y:S02]  /*03c0*/  IMAD R14, R5.reuse, R17, R14 ;  /* 0x00000011050e7224 */ /* 0x040fe400078e020e */
[C---:B------:R-:W-:Y:S01]  /*03d0*/  IMAD R16, R5.reuse, R13, R16 ;  /* 0x0000000d05107224 */ /* 0x040fe200078e0210 */
[----:B------:R-:W-:Y:S01]  /*03e0*/  ISETP.GE.U32.AND P2, PT, R12, R5, PT ;  /* 0x000000050c00720c */ /* 0x000fe20003f46070 */
[----:B------:R-:W-:Y:S01]  /*03f0*/  IMAD R18, R5, R15, R18 ;  /* 0x0000000f05127224 */ /* 0x000fe200078e0212 */
[-C--:B------:R-:W-:Y:S01]  /*0400*/  ISETP.GE.U32.AND P3, PT, R14, R5.reuse, PT ;  /* 0x000000050e00720c */ /* 0x080fe20003f66070 */
[----:B------:R-:W-:Y:S01]  /*0410*/  VIADD R10, R10, 0x4 ;  /* 0x000000040a0a7836 */ /* 0x000fe20000000000 */
[-C--:B------:R-:W-:Y:S01]  /*0420*/  ISETP.GE.U32.AND P4, PT, R16, R5.reuse, PT ;  /* 0x000000051000720c */ /* 0x080fe20003f86070 */
[----:B------:R-:W-:Y:S01]  /*0430*/  VIADD R6, R6, 0x80 ;  /* 0x0000008006067836 */ /* 0x000fe20000000000 */
[----:B------:R-:W-:-:S07]  /*0440*/  ISETP.GE.U32.AND P1, PT, R18, R5, PT ;  /* 0x000000051200720c */ /* 0x000fce0003f26070 */
[--C-:B------:R-:W-:Y:S02]  /*0450*/  @P2 IMAD.IADD R12, R12, 0x1, -R5.reuse ;  /* 0x000000010c0c2824 */ /* 0x100fe400078e0a05 */
[--C-:B------:R-:W-:Y:S02]  /*0460*/  @P3 IMAD.IADD R14, R14, 0x1, -R5.reuse ;  /* 0x000000010e0e3824 */ /* 0x100fe400078e0a05 */
[-C--:B------:R-:W-:Y:S02]  /*0470*/  @P4 IADD3 R16, PT, PT, R16, -R5.reuse, RZ ;  /* 0x8000000510104210 */ /* 0x080fe40007ffe0ff */
[----:B------:R-:W-:Y:S01]  /*0480*/  @P1 IMAD.IADD R18, R18, 0x1, -R5 ;  /* 0x0000000112121824 */ /* 0x000fe200078e0a05 */
[-C--:B------:R-:W-:Y:S02]  /*0490*/  ISETP.GE.U32.AND P2, PT, R12, R5.reuse, PT ;  /* 0x000000050c00720c */ /* 0x080fe40003f46070 */
[-C--:B------:R-:W-:Y:S02]  /*04a0*/  ISETP.GE.U32.AND P1, PT, R14, R5.reuse, PT ;  /* 0x000000050e00720c */ /* 0x080fe40003f26070 */
[----:B------:R-:W-:-:S02]  /*04b0*/  ISETP.GE.U32.AND P3, PT, R16, R5, PT ;  /* 0x000000051000720c */ /* 0x000fc40003f66070 */
[----:B------:R-:W-:-:S07]  /*04c0*/  ISETP.GE.U32.AND P4, PT, R18, R5, PT ;  /* 0x000000051200720c */ /* 0x000fce0003f86070 */
[--C-:B------:R-:W-:Y:S02]  /*04d0*/  @P2 IMAD.IADD R12, R12, 0x1, -R5.reuse ;  /* 0x000000010c0c2824 */ /* 0x100fe400078e0a05 */
[--C-:B------:R-:W-:Y:S01]  /*04e0*/  @P1 IMAD.IADD R14, R14, 0x1, -R5.reuse ;  /* 0x000000010e0e1824 */ /* 0x100fe200078e0a05 */
[----:B------:R-:W-:Y:S02]  /*04f0*/  ISETP.NE.AND P1, PT, R10, RZ, PT ;  /* 0x000000ff0a00720c */ /* 0x000fe40003f25270 */
[----:B------:R-:W-:Y:S01]  /*0500*/  @P3 IADD3 R16, PT, PT, R16, -R5, RZ ;  /* 0x8000000510103210 */ /* 0x000fe20007ffe0ff */
[----:B------:R-:W-:Y:S01]  /*0510*/  @P4 IMAD.IADD R18, R18, 0x1, -R5 ;  /* 0x0000000112124824 */ /* 0x000fe200078e0a05 */
[C---:B------:R-:W-:Y:S02]  /*0520*/  SEL R12, R8.reuse, R12, !P0 ;  /* 0x0000000c080c7207 */ /* 0x040fe40004000000 */
[C---:B------:R-:W-:Y:S02]  /*0530*/  SEL R16, R8.reuse, R16, !P0 ;  /* 0x0000001008107207 */ /* 0x040fe40004000000 */
[----:B------:R-:W-:-:S02]  /*0540*/  SEL R14, R8, R14, !P0 ;  /* 0x0000000e080e7207 */ /* 0x000fc40004000000 */
[----:B------:R-:W-:Y:S02]  /*0550*/  LEA R12, R12, UR5, 0x2 ;  /* 0x000000050c0c7c11 */ /* 0x000fe4000f8e10ff */
[----:B------:R-:W-:Y:S02]  /*0560*/  SEL R18, R8, R18, !P0 ;  /* 0x0000001208127207 */ /* 0x000fe40004000000 */
[----:B------:R-:W-:Y:S02]  /*0570*/  LEA R16, R16, UR5, 0x2 ;  /* 0x0000000510107c11 */ /* 0x000fe4000f8e10ff */
[----:B------:R-:W-:Y:S01]  /*0580*/  LEA R14, R14, UR5, 0x2 ;  /* 0x000000050e0e7c11 */ /* 0x000fe2000f8e10ff */
[----:B------:R-:W-:Y:S01]  /*0590*/  LDS R12, [R12] ;  /* 0x000000000c0c7984 */ /* 0x000fe20000000800 */
[----:B------:R-:W-:-:S03]  /*05a0*/  LEA R13, R18, UR5, 0x2 ;  /* 0x00000005120d7c11 */ /* 0x000fc6000f8e10ff */
[----:B------:R-:W-:Y:S04]  /*05b0*/  LDS R11, [R14] ;  /* 0x000000000e0b7984 */ /* 0x000fe80000000800 */
[----:B------:R-:W0:Y:S04]  /*05c0*/  LDS R16, [R16] ;  /* 0x0000000010107984 */ /* 0x000e280000000800 */
[----:B------:R-:W1:Y:S01]  /*05d0*/  LDS R13, [R13] ;  /* 0x000000000d0d7984 */ /* 0x000e620000000800 */
[----:B0-----:R-:W-:-:S04]  /*05e0*/  IADD3 R18, PT, PT, R16, R12, R11 ;  /* 0x0000000c10127210 */ /* 0x001fc80007ffe00b */
[----:B-1---5:R-:W-:Y:S01]  /*05f0*/  IADD3 R7, PT, PT, R7, -R18, -R13 ;  /* 0x8000001207077210 */ /* 0x022fe20007ffe80d */
[----:B------:R-:W-:Y:S06]  /*0600*/  @P1 BRA `(.L_x_23) ;  /* 0xfffffffc00381947 */ /* 0x000fec000383ffff */
[----:B------:R-:W-:-:S12]  /*0610*/  UIADD3 UR4, UPT, UPT, UR4, -0x40, URZ ;  /* 0xffffffc004047890 */ /* 0x000fd8000fffe0ff */
.L_x_22:
[----:B------:R-:W-:-:S13]  /*0620*/  ISETP.NE.AND P0, PT, R4, RZ, PT ;  /* 0x000000ff0400720c */ /* 0x000fda0003f05270 */
[----:B------:R-:W-:Y:S05]  /*0630*/  @!P0 BRA `(.L_x_24) ;  /* 0x0000000000788947 */ /* 0x000fea0003800000 */
[----:B------:R-:W0:Y:S01]  /*0640*/  I2F.U32.RP R6, R5 ;  /* 0x0000000500067306 */ /* 0x000e220000209000 */
[----:B------:R-:W1:Y:S01]  /*0650*/  S2UR UR6, SR_CgaCtaId ;  /* 0x00000000000679c3 */ /* 0x000e620000008800 */
[----:B------:R-:W-:Y:S01]  /*0660*/  ISETP.NE.U32.AND P1, PT, R5, RZ, PT ;  /* 0x000000ff0500720c */ /* 0x000fe20003f25070 */
[----:B------:R-:W-:Y:S01]  /*0670*/  IMAD.MOV R4, RZ, RZ, -R4 ;  /* 0x000000ffff047224 */ /* 0x000fe200078e0a04 */
[----:B------:R-:W-:Y:S01]  /*0680*/  IADD3 R0, PT, PT, R0, UR4, RZ ;  /* 0x0000000400007c10 */ /* 0x000fe2000fffe0ff */
        /* <DEDUP_REMOVED lines=10> */
.L_x_25:
[----:B------:R-:W-:-:S04]  /*0730*/  IMAD.HI.U32 R6, R11, R0, RZ ;  /* 0x000000000b067227 */ /* 0x000fc800078e00ff */
[----:B------:R-:W-:Y:S02]  /*0740*/  IMAD.MOV R6, RZ, RZ, -R6 ;  /* 0x000000ffff067224 */ /* 0x000fe400078e0a06 */
[----:B------:R-:W-:Y:S02]  /*0750*/  VIADD R4, R4, 0x1 ;  /* 0x0000000104047836 */ /* 0x000fe40000000000 */
[----:B------:R-:W-:Y:S01]  /*0760*/  IMAD R6, R5, R6, R0 ;  /* 0x0000000605067224 */ /* 0x000fe200078e0200 */
[----:B------:R-:W-:-:S04]  /*0770*/  IADD3 R0, PT, PT, R0, 0x20, RZ ;  /* 0x0000002000007810 */ /* 0x000fc80007ffe0ff */
[----:B------:R-:W-:-:S13]  /*0780*/  ISETP.GE.U32.AND P0, PT, R6, R5, PT ;  /* 0x000000050600720c */ /* 0x000fda0003f06070 */
[----:B------:R-:W-:-:S04]  /*0790*/  @P0 IADD3 R6, PT, PT, R6, -R5, RZ ;  /* 0x8000000506060210 */ /* 0x000fc80007ffe0ff */
        /* <DEDUP_REMOVED lines=8> */
.L_x_24:
[----:B-----5:R-:W-:Y:S01]  /*0820*/  STG.E desc[UR8][R2.64], R7 ;  /* 0x0000000702007986 */ /* 0x020fe2000c101908 */
[----:B------:R-:W-:Y:S05]  /*0830*/  EXIT ;  /* 0x000000000000794d */ /* 0x000fea0003800000 */
.L_x_26:
        /* <DEDUP_REMOVED lines=12> */
.L_x_31:


//--------------------- .nv.shared.reduce_sub32   --------------------------
	.section	.nv.shared.reduce_sub32,"aw",@nobits
	.sectionflags	@""
	.align	4
.nv.shared.reduce_sub32:
	.zero		2048


//--------------------- .nv.shared.reserved.0     --------------------------
	.section	.nv.shared.reserved.0,"aw",@nobits
	.weak		__nv_reservedSMEM_offset_0_alias
	.size		__nv_reservedSMEM_offset_0_alias, 0, 64
	.other		__nv_reservedSMEM_offset_0_alias,@"STO_CUDA_RESERVED_SHARED STV_DEFAULT"
__nv_reservedSMEM_offset_0_alias:
	.zero		0
	.zero		64


//--------------------- .nv.shared.reduce_sub16   --------------------------
	.section	.nv.shared.reduce_sub16,"aw",@nobits
	.sectionflags	@""
	.align	4
.nv.shared.reduce_sub16:
	.zero		2048


//--------------------- .nv.shared.reduce_sub8    --------------------------
	.section	.nv.shared.reduce_sub8,"aw",@nobits
	.sectionflags	@""
	.align	4
.nv.shared.reduce_sub8:
	.zero		2048


//--------------------- .nv.shared.reduce_sub     --------------------------
	.section	.nv.shared.reduce_sub,"aw",@nobits
	.sectionflags	@""
	.align	4
.nv.shared.reduce_sub:
	.zero		2048


//--------------------- .nv.constant0.reduce_sub32 --------------------------
	.section	.nv.constant0.reduce_sub32,"a",@progbits
	.sectionflags	@""
	.align	4
.nv.constant0.reduce_sub32:
	.zero		916


//--------------------- .nv.constant0.reduce_sub16 --------------------------
	.section	.nv.constant0.reduce_sub16,"a",@progbits
	.sectionflags	@""
	.align	4
.nv.constant0.reduce_sub16:
	.zero		916


//--------------------- .nv.constant0.reduce_sub8 --------------------------
	.section	.nv.constant0.reduce_sub8,"a",@progbits
	.sectionflags	@""
	.align	4
.nv.constant0.reduce_sub8:
	.zero		916


//--------------------- .nv.constant0.reduce_sub  --------------------------
	.section	.nv.constant0.reduce_sub,"a",@progbits
	.sectionflags	@""
	.align	4
.nv.constant0.reduce_sub:
	.zero		916


//--------------------- SYMBOLS --------------------------

	.type		.nv.reservedSmem.offset0,@object
	.size		.nv.reservedSmem.offset0,0x4
	.type		.nv.reservedSmem.cap,@object
	.size		.nv.reservedSmem.cap,0x4
